//
// Generated by NVIDIA NVVM Compiler
//
// Compiler Build ID: CL-36424714
// Cuda compilation tools, release 13.0, V13.0.88
// Based on NVVM 20.0.0
//

.version 9.0
.target sm_100
.address_size 64

	// .globl	_Z10initKernelP17curandStateXORWOWm
.extern .func  (.param .b32 func_retval0) vprintf
(
	.param .b64 vprintf_param_0,
	.param .b64 vprintf_param_1
)
;
.global .align 4 .b8 precalc_xorwow_matrix[102400];
.global .align 4 .b8 precalc_xorwow_offset_matrix[102400];
.global .align 4 .b8 mrg32k3aM1[2304];
.global .align 4 .b8 mrg32k3aM2[2304];
.global .align 4 .b8 mrg32k3aM1SubSeq[2016];
.global .align 4 .b8 mrg32k3aM2SubSeq[2016];
.global .align 4 .b8 mrg32k3aM1Seq[2304];
.global .align 4 .b8 mrg32k3aM2Seq[2304];
.const .align 8 .b8 __cr_lgamma_table[72];
.global .align 1 .b8 $str[70] = {91, 37, 112, 93, 58, 32, 80, 114, 111, 99, 101, 115, 115, 32, 37, 100, 32, 82, 117, 110, 110, 105, 110, 103, 32, 70, 97, 105, 108, 101, 100, 44, 100, 117, 101, 32, 116, 111, 32, 115, 121, 115, 116, 101, 109, 32, 114, 101, 115, 111, 117, 114, 99, 101, 32, 105, 115, 32, 110, 111, 116, 32, 101, 110, 111, 117, 103, 104, 46};
.global .align 1 .b8 $str$1[35] = {91, 37, 112, 93, 58, 32, 80, 114, 111, 99, 101, 115, 115, 32, 37, 100, 32, 82, 117, 110, 110, 105, 110, 103, 32, 83, 117, 99, 99, 101, 115, 115, 46, 10};

.visible .entry _Z10initKernelP17curandStateXORWOWm(
	.param .u64 .ptr .align 1 _Z10initKernelP17curandStateXORWOWm_param_0,
	.param .u64 _Z10initKernelP17curandStateXORWOWm_param_1
)
{
	.reg .pred 	%p<24>;
	.reg .b32 	%r<410>;
	.reg .b64 	%rd<19>;

	ld.param.u64 	%rd8, [_Z10initKernelP17curandStateXORWOWm_param_0];
	ld.param.u64 	%rd9, [_Z10initKernelP17curandStateXORWOWm_param_1];
	cvta.to.global.u64 	%rd10, %rd8;
	mov.u32 	%r182, %tid.x;
	cvt.u64.u32 	%rd18, %r182;
	mul.wide.u32 	%rd11, %r182, 48;
	add.s64 	%rd2, %rd10, %rd11;
	cvt.u32.u64 	%r183, %rd9;
	xor.b32  	%r184, %r183, -1429050551;
	mul.lo.s32 	%r185, %r184, 1099087573;
	{ .reg .b32 tmp; mov.b64 {tmp, %r186}, %rd9; }
	xor.b32  	%r187, %r186, -136515619;
	mul.lo.s32 	%r188, %r187, -1703105765;
	add.s32 	%r189, %r185, %r188;
	add.s32 	%r190, %r189, 6615241;
	add.s32 	%r191, %r185, 123456789;
	st.global.v2.u32 	[%rd2], {%r190, %r191};
	xor.b32  	%r192, %r185, 362436069;
	add.s32 	%r193, %r188, 521288629;
	st.global.v2.u32 	[%rd2+8], {%r192, %r193};
	xor.b32  	%r194, %r188, 88675123;
	add.s32 	%r195, %r185, 5783321;
	st.global.v2.u32 	[%rd2+16], {%r194, %r195};
	setp.eq.s32 	%p1, %r182, 0;
	@%p1 bra 	$L__BB0_42;
	mov.b32 	%r316, 0;
$L__BB0_2:
	and.b64  	%rd4, %rd18, 3;
	setp.eq.s64 	%p2, %rd4, 0;
	@%p2 bra 	$L__BB0_41;
	mul.wide.u32 	%rd12, %r316, 3200;
	mov.u64 	%rd13, precalc_xorwow_matrix;
	add.s64 	%rd5, %rd13, %rd12;
	cvt.u32.u64 	%r2, %rd4;
	mov.b32 	%r317, 0;
$L__BB0_4:
	mov.b32 	%r330, 0;
	mov.u32 	%r331, %r330;
	mov.u32 	%r332, %r330;
	mov.u32 	%r333, %r330;
	mov.u32 	%r334, %r330;
	mov.u32 	%r323, %r330;
$L__BB0_5:
	mul.wide.u32 	%rd14, %r323, 4;
	add.s64 	%rd15, %rd2, %rd14;
	ld.global.u32 	%r10, [%rd15+4];
	shl.b32 	%r11, %r323, 5;
	mov.b32 	%r329, 0;
$L__BB0_6:
	.pragma "nounroll";
	shr.u32 	%r200, %r10, %r329;
	and.b32  	%r201, %r200, 1;
	setp.eq.b32 	%p3, %r201, 1;
	not.pred 	%p4, %p3;
	add.s32 	%r202, %r11, %r329;
	mul.lo.s32 	%r203, %r202, 5;
	mul.wide.u32 	%rd16, %r203, 4;
	add.s64 	%rd6, %rd5, %rd16;
	@%p4 bra 	$L__BB0_8;
	ld.global.u32 	%r204, [%rd6];
	xor.b32  	%r334, %r334, %r204;
	ld.global.u32 	%r205, [%rd6+4];
	xor.b32  	%r333, %r333, %r205;
	ld.global.u32 	%r206, [%rd6+8];
	xor.b32  	%r332, %r332, %r206;
	ld.global.u32 	%r207, [%rd6+12];
	xor.b32  	%r331, %r331, %r207;
	ld.global.u32 	%r208, [%rd6+16];
	xor.b32  	%r330, %r330, %r208;
$L__BB0_8:
	and.b32  	%r210, %r200, 2;
	setp.eq.s32 	%p5, %r210, 0;
	@%p5 bra 	$L__BB0_10;
	ld.global.u32 	%r211, [%rd6+20];
	xor.b32  	%r334, %r334, %r211;
	ld.global.u32 	%r212, [%rd6+24];
	xor.b32  	%r333, %r333, %r212;
	ld.global.u32 	%r213, [%rd6+28];
	xor.b32  	%r332, %r332, %r213;
	ld.global.u32 	%r214, [%rd6+32];
	xor.b32  	%r331, %r331, %r214;
	ld.global.u32 	%r215, [%rd6+36];
	xor.b32  	%r330, %r330, %r215;
$L__BB0_10:
	and.b32  	%r217, %r200, 4;
	setp.eq.s32 	%p6, %r217, 0;
	@%p6 bra 	$L__BB0_12;
	ld.global.u32 	%r218, [%rd6+40];
	xor.b32  	%r334, %r334, %r218;
	ld.global.u32 	%r219, [%rd6+44];
	xor.b32  	%r333, %r333, %r219;
	ld.global.u32 	%r220, [%rd6+48];
	xor.b32  	%r332, %r332, %r220;
	ld.global.u32 	%r221, [%rd6+52];
	xor.b32  	%r331, %r331, %r221;
	ld.global.u32 	%r222, [%rd6+56];
	xor.b32  	%r330, %r330, %r222;
$L__BB0_12:
	and.b32  	%r224, %r200, 8;
	setp.eq.s32 	%p7, %r224, 0;
	@%p7 bra 	$L__BB0_14;
	ld.global.u32 	%r225, [%rd6+60];
	xor.b32  	%r334, %r334, %r225;
	ld.global.u32 	%r226, [%rd6+64];
	xor.b32  	%r333, %r333, %r226;
	ld.global.u32 	%r227, [%rd6+68];
	xor.b32  	%r332, %r332, %r227;
	ld.global.u32 	%r228, [%rd6+72];
	xor.b32  	%r331, %r331, %r228;
	ld.global.u32 	%r229, [%rd6+76];
	xor.b32  	%r330, %r330, %r229;
$L__BB0_14:
	and.b32  	%r231, %r200, 16;
	setp.eq.s32 	%p8, %r231, 0;
	@%p8 bra 	$L__BB0_16;
	ld.global.u32 	%r232, [%rd6+80];
	xor.b32  	%r334, %r334, %r232;
	ld.global.u32 	%r233, [%rd6+84];
	xor.b32  	%r333, %r333, %r233;
	ld.global.u32 	%r234, [%rd6+88];
	xor.b32  	%r332, %r332, %r234;
	ld.global.u32 	%r235, [%rd6+92];
	xor.b32  	%r331, %r331, %r235;
	ld.global.u32 	%r236, [%rd6+96];
	xor.b32  	%r330, %r330, %r236;
$L__BB0_16:
	and.b32  	%r238, %r200, 32;
	setp.eq.s32 	%p9, %r238, 0;
	@%p9 bra 	$L__BB0_18;
	ld.global.u32 	%r239, [%rd6+100];
	xor.b32  	%r334, %r334, %r239;
	ld.global.u32 	%r240, [%rd6+104];
	xor.b32  	%r333, %r333, %r240;
	ld.global.u32 	%r241, [%rd6+108];
	xor.b32  	%r332, %r332, %r241;
	ld.global.u32 	%r242, [%rd6+112];
	xor.b32  	%r331, %r331, %r242;
	ld.global.u32 	%r243, [%rd6+116];
	xor.b32  	%r330, %r330, %r243;
$L__BB0_18:
	and.b32  	%r245, %r200, 64;
	setp.eq.s32 	%p10, %r245, 0;
	@%p10 bra 	$L__BB0_20;
	ld.global.u32 	%r246, [%rd6+120];
	xor.b32  	%r334, %r334, %r246;
	ld.global.u32 	%r247, [%rd6+124];
	xor.b32  	%r333, %r333, %r247;
	ld.global.u32 	%r248, [%rd6+128];
	xor.b32  	%r332, %r332, %r248;
	ld.global.u32 	%r249, [%rd6+132];
	xor.b32  	%r331, %r331, %r249;
	ld.global.u32 	%r250, [%rd6+136];
	xor.b32  	%r330, %r330, %r250;
$L__BB0_20:
	and.b32  	%r252, %r200, 128;
	setp.eq.s32 	%p11, %r252, 0;
	@%p11 bra 	$L__BB0_22;
	ld.global.u32 	%r253, [%rd6+140];
	xor.b32  	%r334, %r334, %r253;
	ld.global.u32 	%r254, [%rd6+144];
	xor.b32  	%r333, %r333, %r254;
	ld.global.u32 	%r255, [%rd6+148];
	xor.b32  	%r332, %r332, %r255;
	ld.global.u32 	%r256, [%rd6+152];
	xor.b32  	%r331, %r331, %r256;
	ld.global.u32 	%r257, [%rd6+156];
	xor.b32  	%r330, %r330, %r257;
$L__BB0_22:
	and.b32  	%r259, %r200, 256;
	setp.eq.s32 	%p12, %r259, 0;
	@%p12 bra 	$L__BB0_24;
	ld.global.u32 	%r260, [%rd6+160];
	xor.b32  	%r334, %r334, %r260;
	ld.global.u32 	%r261, [%rd6+164];
	xor.b32  	%r333, %r333, %r261;
	ld.global.u32 	%r262, [%rd6+168];
	xor.b32  	%r332, %r332, %r262;
	ld.global.u32 	%r263, [%rd6+172];
	xor.b32  	%r331, %r331, %r263;
	ld.global.u32 	%r264, [%rd6+176];
	xor.b32  	%r330, %r330, %r264;
$L__BB0_24:
	and.b32  	%r266, %r200, 512;
	setp.eq.s32 	%p13, %r266, 0;
	@%p13 bra 	$L__BB0_26;
	ld.global.u32 	%r267, [%rd6+180];
	xor.b32  	%r334, %r334, %r267;
	ld.global.u32 	%r268, [%rd6+184];
	xor.b32  	%r333, %r333, %r268;
	ld.global.u32 	%r269, [%rd6+188];
	xor.b32  	%r332, %r332, %r269;
	ld.global.u32 	%r270, [%rd6+192];
	xor.b32  	%r331, %r331, %r270;
	ld.global.u32 	%r271, [%rd6+196];
	xor.b32  	%r330, %r330, %r271;
$L__BB0_26:
	and.b32  	%r273, %r200, 1024;
	setp.eq.s32 	%p14, %r273, 0;
	@%p14 bra 	$L__BB0_28;
	ld.global.u32 	%r274, [%rd6+200];
	xor.b32  	%r334, %r334, %r274;
	ld.global.u32 	%r275, [%rd6+204];
	xor.b32  	%r333, %r333, %r275;
	ld.global.u32 	%r276, [%rd6+208];
	xor.b32  	%r332, %r332, %r276;
	ld.global.u32 	%r277, [%rd6+212];
	xor.b32  	%r331, %r331, %r277;
	ld.global.u32 	%r278, [%rd6+216];
	xor.b32  	%r330, %r330, %r278;
$L__BB0_28:
	and.b32  	%r280, %r200, 2048;
	setp.eq.s32 	%p15, %r280, 0;
	@%p15 bra 	$L__BB0_30;
	ld.global.u32 	%r281, [%rd6+220];
	xor.b32  	%r334, %r334, %r281;
	ld.global.u32 	%r282, [%rd6+224];
	xor.b32  	%r333, %r333, %r282;
	ld.global.u32 	%r283, [%rd6+228];
	xor.b32  	%r332, %r332, %r283;
	ld.global.u32 	%r284, [%rd6+232];
	xor.b32  	%r331, %r331, %r284;
	ld.global.u32 	%r285, [%rd6+236];
	xor.b32  	%r330, %r330, %r285;
$L__BB0_30:
	and.b32  	%r287, %r200, 4096;
	setp.eq.s32 	%p16, %r287, 0;
	@%p16 bra 	$L__BB0_32;
	ld.global.u32 	%r288, [%rd6+240];
	xor.b32  	%r334, %r334, %r288;
	ld.global.u32 	%r289, [%rd6+244];
	xor.b32  	%r333, %r333, %r289;
	ld.global.u32 	%r290, [%rd6+248];
	xor.b32  	%r332, %r332, %r290;
	ld.global.u32 	%r291, [%rd6+252];
	xor.b32  	%r331, %r331, %r291;
	ld.global.u32 	%r292, [%rd6+256];
	xor.b32  	%r330, %r330, %r292;
$L__BB0_32:
	and.b32  	%r294, %r200, 8192;
	setp.eq.s32 	%p17, %r294, 0;
	@%p17 bra 	$L__BB0_34;
	ld.global.u32 	%r295, [%rd6+260];
	xor.b32  	%r334, %r334, %r295;
	ld.global.u32 	%r296, [%rd6+264];
	xor.b32  	%r333, %r333, %r296;
	ld.global.u32 	%r297, [%rd6+268];
	xor.b32  	%r332, %r332, %r297;
	ld.global.u32 	%r298, [%rd6+272];
	xor.b32  	%r331, %r331, %r298;
	ld.global.u32 	%r299, [%rd6+276];
	xor.b32  	%r330, %r330, %r299;
$L__BB0_34:
	and.b32  	%r301, %r200, 16384;
	setp.eq.s32 	%p18, %r301, 0;
	@%p18 bra 	$L__BB0_36;
	ld.global.u32 	%r302, [%rd6+280];
	xor.b32  	%r334, %r334, %r302;
	ld.global.u32 	%r303, [%rd6+284];
	xor.b32  	%r333, %r333, %r303;
	ld.global.u32 	%r304, [%rd6+288];
	xor.b32  	%r332, %r332, %r304;
	ld.global.u32 	%r305, [%rd6+292];
	xor.b32  	%r331, %r331, %r305;
	ld.global.u32 	%r306, [%rd6+296];
	xor.b32  	%r330, %r330, %r306;
$L__BB0_36:
	and.b32  	%r308, %r200, 32768;
	setp.eq.s32 	%p19, %r308, 0;
	@%p19 bra 	$L__BB0_38;
	ld.global.u32 	%r309, [%rd6+300];
	xor.b32  	%r334, %r334, %r309;
	ld.global.u32 	%r310, [%rd6+304];
	xor.b32  	%r333, %r333, %r310;
	ld.global.u32 	%r311, [%rd6+308];
	xor.b32  	%r332, %r332, %r311;
	ld.global.u32 	%r312, [%rd6+312];
	xor.b32  	%r331, %r331, %r312;
	ld.global.u32 	%r313, [%rd6+316];
	xor.b32  	%r330, %r330, %r313;
$L__BB0_38:
	add.s32 	%r329, %r329, 16;
	setp.ne.s32 	%p20, %r329, 32;
	@%p20 bra 	$L__BB0_6;
	mad.lo.s32 	%r314, %r323, -31, %r11;
	add.s32 	%r323, %r314, 1;
	setp.ne.s32 	%p21, %r323, 5;
	@%p21 bra 	$L__BB0_5;
	st.global.u32 	[%rd2+4], %r334;
	st.global.u32 	[%rd2+8], %r333;
	st.global.u32 	[%rd2+12], %r332;
	st.global.u32 	[%rd2+16], %r331;
	st.global.u32 	[%rd2+20], %r330;
	add.s32 	%r317, %r317, 1;
	setp.lt.u32 	%p22, %r317, %r2;
	@%p22 bra 	$L__BB0_4;
$L__BB0_41:
	shr.u64 	%rd7, %rd18, 2;
	add.s32 	%r316, %r316, 1;
	setp.gt.u64 	%p23, %rd18, 3;
	mov.u64 	%rd18, %rd7;
	@%p23 bra 	$L__BB0_2;
$L__BB0_42:
	mov.b32 	%r315, 0;
	st.global.v2.u32 	[%rd2+24], {%r315, %r315};
	st.global.u32 	[%rd2+32], %r315;
	mov.b64 	%rd17, 0;
	st.global.u64 	[%rd2+40], %rd17;
	ret;

}
	// .globl	_Z13InitResouorcePiP17curandStateXORWOW
.visible .entry _Z13InitResouorcePiP17curandStateXORWOW(
	.param .u64 .ptr .align 1 _Z13InitResouorcePiP17curandStateXORWOW_param_0,
	.param .u64 .ptr .align 1 _Z13InitResouorcePiP17curandStateXORWOW_param_1
)
{
	.reg .b32 	%r<22>;
	.reg .b64 	%rd<9>;

	ld.param.u64 	%rd1, [_Z13InitResouorcePiP17curandStateXORWOW_param_0];
	ld.param.u64 	%rd2, [_Z13InitResouorcePiP17curandStateXORWOW_param_1];
	cvta.to.global.u64 	%rd3, %rd1;
	cvta.to.global.u64 	%rd4, %rd2;
	mov.u32 	%r1, %tid.x;
	mul.wide.u32 	%rd5, %r1, 48;
	add.s64 	%rd6, %rd4, %rd5;
	ld.global.v2.u32 	{%r2, %r3}, [%rd6];
	shr.u32 	%r4, %r3, 2;
	xor.b32  	%r5, %r4, %r3;
	ld.global.v2.u32 	{%r6, %r7}, [%rd6+8];
	ld.global.v2.u32 	{%r8, %r9}, [%rd6+16];
	st.global.v2.u32 	[%rd6+8], {%r7, %r8};
	shl.b32 	%r10, %r9, 4;
	shl.b32 	%r11, %r5, 1;
	xor.b32  	%r12, %r11, %r10;
	xor.b32  	%r13, %r12, %r5;
	xor.b32  	%r14, %r13, %r9;
	st.global.v2.u32 	[%rd6+16], {%r9, %r14};
	add.s32 	%r15, %r2, 362437;
	st.global.v2.u32 	[%rd6], {%r15, %r6};
	add.s32 	%r16, %r14, %r15;
	mul.hi.u32 	%r17, %r16, -858993459;
	shr.u32 	%r18, %r17, 3;
	mul.lo.s32 	%r19, %r18, 10;
	sub.s32 	%r20, %r16, %r19;
	add.s32 	%r21, %r20, 10;
	mul.wide.u32 	%rd7, %r1, 4;
	add.s64 	%rd8, %rd3, %rd7;
	st.global.u32 	[%rd8], %r21;
	ret;

}
	// .globl	_Z11InitProcessP7ProcessP17curandStateXORWOW
.visible .entry _Z11InitProcessP7ProcessP17curandStateXORWOW(
	.param .u64 .ptr .align 1 _Z11InitProcessP7ProcessP17curandStateXORWOW_param_0,
	.param .u64 .ptr .align 1 _Z11InitProcessP7ProcessP17curandStateXORWOW_param_1
)
{
	.reg .b32 	%r<106>;
	.reg .b64 	%rd<9>;

	ld.param.u64 	%rd1, [_Z11InitProcessP7ProcessP17curandStateXORWOW_param_0];
	ld.param.u64 	%rd2, [_Z11InitProcessP7ProcessP17curandStateXORWOW_param_1];
	cvta.to.global.u64 	%rd3, %rd1;
	cvta.to.global.u64 	%rd4, %rd2;
	mov.u32 	%r1, %tid.x;
	mul.wide.u32 	%rd5, %r1, 48;
	add.s64 	%rd6, %rd4, %rd5;
	ld.global.v2.u32 	{%r2, %r3}, [%rd6];
	ld.global.v2.u32 	{%r4, %r5}, [%rd6+8];
	ld.global.v2.u32 	{%r6, %r7}, [%rd6+16];
	mul.wide.u32 	%rd7, %r1, 56;
	add.s64 	%rd8, %rd3, %rd7;
	st.global.u32 	[%rd8], %r1;
	shr.u32 	%r8, %r3, 2;
	xor.b32  	%r9, %r8, %r3;
	shl.b32 	%r10, %r7, 4;
	shl.b32 	%r11, %r9, 1;
	xor.b32  	%r12, %r10, %r11;
	xor.b32  	%r13, %r12, %r7;
	xor.b32  	%r14, %r13, %r9;
	add.s32 	%r15, %r2, %r14;
	add.s32 	%r16, %r15, 362437;
	mul.hi.u32 	%r17, %r16, -858993459;
	shr.u32 	%r18, %r17, 2;
	mul.lo.s32 	%r19, %r18, 5;
	sub.s32 	%r20, %r16, %r19;
	add.s32 	%r21, %r20, 2;
	st.global.u32 	[%rd8+4], %r21;
	shr.u32 	%r22, %r4, 2;
	xor.b32  	%r23, %r22, %r4;
	shl.b32 	%r24, %r14, 4;
	shl.b32 	%r25, %r23, 1;
	xor.b32  	%r26, %r25, %r24;
	xor.b32  	%r27, %r26, %r23;
	xor.b32  	%r28, %r27, %r14;
	add.s32 	%r29, %r2, %r28;
	add.s32 	%r30, %r29, 724874;
	mul.hi.u32 	%r31, %r30, -858993459;
	shr.u32 	%r32, %r31, 2;
	mul.lo.s32 	%r33, %r32, 5;
	sub.s32 	%r34, %r30, %r33;
	add.s32 	%r35, %r34, 2;
	st.global.u32 	[%rd8+8], %r35;
	shr.u32 	%r36, %r5, 2;
	xor.b32  	%r37, %r36, %r5;
	shl.b32 	%r38, %r28, 4;
	shl.b32 	%r39, %r37, 1;
	xor.b32  	%r40, %r39, %r38;
	xor.b32  	%r41, %r40, %r37;
	xor.b32  	%r42, %r41, %r28;
	add.s32 	%r43, %r2, %r42;
	add.s32 	%r44, %r43, 1087311;
	mul.hi.u32 	%r45, %r44, -858993459;
	shr.u32 	%r46, %r45, 2;
	mul.lo.s32 	%r47, %r46, 5;
	sub.s32 	%r48, %r44, %r47;
	add.s32 	%r49, %r48, 2;
	st.global.u32 	[%rd8+12], %r49;
	shr.u32 	%r50, %r6, 2;
	xor.b32  	%r51, %r50, %r6;
	shl.b32 	%r52, %r42, 4;
	shl.b32 	%r53, %r51, 1;
	xor.b32  	%r54, %r53, %r52;
	xor.b32  	%r55, %r54, %r51;
	xor.b32  	%r56, %r55, %r42;
	add.s32 	%r57, %r2, %r56;
	add.s32 	%r58, %r57, 1449748;
	mul.hi.u32 	%r59, %r58, -858993459;
	shr.u32 	%r60, %r59, 2;
	mul.lo.s32 	%r61, %r60, 5;
	sub.s32 	%r62, %r58, %r61;
	add.s32 	%r63, %r62, 2;
	st.global.u32 	[%rd8+16], %r63;
	shr.u32 	%r64, %r7, 2;
	xor.b32  	%r65, %r64, %r7;
	shl.b32 	%r66, %r56, 4;
	shl.b32 	%r67, %r65, 1;
	xor.b32  	%r68, %r67, %r66;
	xor.b32  	%r69, %r68, %r65;
	xor.b32  	%r70, %r69, %r56;
	not.b32 	%r71, %r2;
	add.s32 	%r72, %r70, %r71;
	and.b32  	%r73, %r72, 1;
	add.s32 	%r74, %r73, 1;
	st.global.u32 	[%rd8+20], %r74;
	shr.u32 	%r75, %r14, 2;
	xor.b32  	%r76, %r75, %r14;
	shl.b32 	%r77, %r70, 4;
	shl.b32 	%r78, %r76, 1;
	xor.b32  	%r79, %r78, %r77;
	xor.b32  	%r80, %r79, %r76;
	xor.b32  	%r81, %r80, %r70;
	add.s32 	%r82, %r81, %r2;
	and.b32  	%r83, %r82, 1;
	add.s32 	%r84, %r83, 1;
	st.global.u32 	[%rd8+24], %r84;
	shr.u32 	%r85, %r28, 2;
	xor.b32  	%r86, %r85, %r28;
	shl.b32 	%r87, %r81, 4;
	shl.b32 	%r88, %r86, 1;
	xor.b32  	%r89, %r88, %r87;
	xor.b32  	%r90, %r89, %r86;
	xor.b32  	%r91, %r90, %r81;
	add.s32 	%r92, %r91, %r71;
	and.b32  	%r93, %r92, 1;
	add.s32 	%r94, %r93, 1;
	st.global.u32 	[%rd8+28], %r94;
	shr.u32 	%r95, %r42, 2;
	xor.b32  	%r96, %r95, %r42;
	xor.b32  	%r97, %r96, %r91;
	add.s32 	%r98, %r97, %r2;
	and.b32  	%r99, %r98, 1;
	add.s32 	%r100, %r99, 1;
	st.global.u32 	[%rd8+32], %r100;
	sub.s32 	%r101, %r21, %r74;
	st.global.u32 	[%rd8+36], %r101;
	sub.s32 	%r102, %r35, %r84;
	st.global.u32 	[%rd8+40], %r102;
	sub.s32 	%r103, %r49, %r94;
	st.global.u32 	[%rd8+44], %r103;
	sub.s32 	%r104, %r63, %r100;
	st.global.u32 	[%rd8+48], %r104;
	mov.b32 	%r105, 0;
	st.global.u32 	[%rd8+52], %r105;
	bar.sync 	0;
	ret;

}
	// .globl	_Z18LoadSystemResourcePiP7Process
.visible .entry _Z18LoadSystemResourcePiP7Process(
	.param .u64 .ptr .align 1 _Z18LoadSystemResourcePiP7Process_param_0,
	.param .u64 .ptr .align 1 _Z18LoadSystemResourcePiP7Process_param_1
)
{
	.reg .b32 	%r<14>;
	.reg .b64 	%rd<7>;

	ld.param.u64 	%rd1, [_Z18LoadSystemResourcePiP7Process_param_0];
	ld.param.u64 	%rd2, [_Z18LoadSystemResourcePiP7Process_param_1];
	cvta.to.global.u64 	%rd3, %rd2;
	mov.u32 	%r1, %tid.x;
	mul.wide.u32 	%rd4, %r1, 56;
	add.s64 	%rd5, %rd3, %rd4;
	cvta.to.global.u64 	%rd6, %rd1;
	ld.global.u32 	%r2, [%rd6];
	ld.global.u32 	%r3, [%rd5+20];
	sub.s32 	%r4, %r2, %r3;
	st.global.u32 	[%rd6], %r4;
	ld.global.u32 	%r5, [%rd6+4];
	ld.global.u32 	%r6, [%rd5+24];
	sub.s32 	%r7, %r5, %r6;
	st.global.u32 	[%rd6+4], %r7;
	ld.global.u32 	%r8, [%rd6+8];
	ld.global.u32 	%r9, [%rd5+28];
	sub.s32 	%r10, %r8, %r9;
	st.global.u32 	[%rd6+8], %r10;
	ld.global.u32 	%r11, [%rd6+12];
	ld.global.u32 	%r12, [%rd5+32];
	sub.s32 	%r13, %r11, %r12;
	st.global.u32 	[%rd6+12], %r13;
	bar.sync 	0;
	ret;

}
	// .globl	_Z10ProcessRunPiP7Process
.visible .entry _Z10ProcessRunPiP7Process(
	.param .u64 .ptr .align 1 _Z10ProcessRunPiP7Process_param_0,
	.param .u64 .ptr .align 1 _Z10ProcessRunPiP7Process_param_1
)
{
	.local .align 8 .b8 	__local_depot4[72];
	.reg .b64 	%SP;
	.reg .b64 	%SPL;
	.reg .pred 	%p<5>;
	.reg .b32 	%r<63>;
	.reg .b64 	%rd<31>;

	mov.u64 	%SPL, __local_depot4;
	cvta.local.u64 	%SP, %SPL;
	ld.param.u64 	%rd5, [_Z10ProcessRunPiP7Process_param_0];
	ld.param.u64 	%rd6, [_Z10ProcessRunPiP7Process_param_1];
	cvta.to.global.u64 	%rd1, %rd5;
	cvta.to.global.u64 	%rd7, %rd6;
	add.u64 	%rd8, %SP, 0;
	add.u64 	%rd2, %SPL, 0;
	add.u64 	%rd9, %SP, 56;
	add.u64 	%rd3, %SPL, 56;
	mov.u32 	%r16, %tid.x;
	mul.wide.u32 	%rd10, %r16, 56;
	add.s64 	%rd4, %rd7, %rd10;
	ld.global.u32 	%r1, [%rd4];
	ld.global.u32 	%r17, [%rd4+4];
	ld.global.u32 	%r18, [%rd4+8];
	ld.global.u32 	%r19, [%rd4+12];
	ld.global.u32 	%r20, [%rd4+16];
	ld.global.u32 	%r2, [%rd4+20];
	ld.global.u32 	%r21, [%rd4+24];
	ld.global.u32 	%r22, [%rd4+28];
	ld.global.u32 	%r23, [%rd4+32];
	ld.global.u32 	%r24, [%rd4+36];
	ld.global.u32 	%r60, [%rd4+40];
	ld.global.u32 	%r25, [%rd4+44];
	ld.global.u32 	%r26, [%rd4+48];
	ld.global.u32 	%r27, [%rd4+52];
	st.local.u32 	[%rd2], %r1;
	st.local.u32 	[%rd2+4], %r17;
	st.local.u32 	[%rd2+8], %r18;
	st.local.u32 	[%rd2+12], %r19;
	st.local.u32 	[%rd2+16], %r20;
	st.local.u32 	[%rd2+20], %r2;
	st.local.u32 	[%rd2+24], %r21;
	st.local.u32 	[%rd2+28], %r22;
	st.local.u32 	[%rd2+32], %r23;
	st.local.u32 	[%rd2+36], %r24;
	st.local.u32 	[%rd2+40], %r60;
	st.local.u32 	[%rd2+44], %r25;
	st.local.u32 	[%rd2+48], %r26;
	st.local.u32 	[%rd2+52], %r27;
	ld.global.u32 	%r4, [%rd1];
	setp.le.s32 	%p1, %r24, %r4;
	@%p1 bra 	$L__BB4_2;
	st.local.u64 	[%rd3], %rd8;
	st.local.u32 	[%rd3+8], %r1;
	mov.u64 	%rd12, $str;
	cvta.global.u64 	%rd13, %rd12;
	{ // callseq 0, 0
	.param .b64 param0;
	st.param.b64 	[param0], %rd13;
	.param .b64 param1;
	st.param.b64 	[param1], %rd9;
	.param .b32 retval0;
	call.uni (retval0), 
	vprintf, 
	(
	param0, 
	param1
	);
	ld.param.b32 	%r29, [retval0];
	} // callseq 0
	ld.local.u32 	%r60, [%rd2+40];
	bra.uni 	$L__BB4_3;
$L__BB4_2:
	add.s32 	%r28, %r2, %r4;
	st.global.u32 	[%rd1], %r28;
$L__BB4_3:
	ld.global.u32 	%r7, [%rd1+4];
	setp.gt.s32 	%p2, %r60, %r7;
	@%p2 bra 	$L__BB4_5;
	ld.local.u32 	%r31, [%rd2+24];
	add.s32 	%r32, %r31, %r7;
	st.global.u32 	[%rd1+4], %r32;
	bra.uni 	$L__BB4_6;
$L__BB4_5:
	ld.local.u32 	%r33, [%rd2];
	st.local.u64 	[%rd3], %rd8;
	st.local.u32 	[%rd3+8], %r33;
	mov.u64 	%rd16, $str;
	cvta.global.u64 	%rd17, %rd16;
	{ // callseq 1, 0
	.param .b64 param0;
	st.param.b64 	[param0], %rd17;
	.param .b64 param1;
	st.param.b64 	[param1], %rd9;
	.param .b32 retval0;
	call.uni (retval0), 
	vprintf, 
	(
	param0, 
	param1
	);
	ld.param.b32 	%r34, [retval0];
	} // callseq 1
$L__BB4_6:
	ld.local.u32 	%r36, [%rd2+44];
	ld.global.u32 	%r8, [%rd1+8];
	setp.gt.s32 	%p3, %r36, %r8;
	@%p3 bra 	$L__BB4_8;
	ld.local.u32 	%r37, [%rd2+28];
	add.s32 	%r38, %r37, %r8;
	st.global.u32 	[%rd1+8], %r38;
	bra.uni 	$L__BB4_9;
$L__BB4_8:
	ld.local.u32 	%r39, [%rd2];
	st.local.u64 	[%rd3], %rd8;
	st.local.u32 	[%rd3+8], %r39;
	mov.u64 	%rd20, $str;
	cvta.global.u64 	%rd21, %rd20;
	{ // callseq 2, 0
	.param .b64 param0;
	st.param.b64 	[param0], %rd21;
	.param .b64 param1;
	st.param.b64 	[param1], %rd9;
	.param .b32 retval0;
	call.uni (retval0), 
	vprintf, 
	(
	param0, 
	param1
	);
	ld.param.b32 	%r40, [retval0];
	} // callseq 2
$L__BB4_9:
	ld.local.u32 	%r61, [%rd2+48];
	ld.global.u32 	%r10, [%rd1+12];
	setp.gt.s32 	%p4, %r61, %r10;
	@%p4 bra 	$L__BB4_11;
	ld.local.u32 	%r62, [%rd2+32];
	add.s32 	%r42, %r62, %r10;
	st.global.u32 	[%rd1+12], %r42;
	bra.uni 	$L__BB4_12;
$L__BB4_11:
	ld.local.u32 	%r43, [%rd2];
	st.local.u64 	[%rd3], %rd8;
	st.local.u32 	[%rd3+8], %r43;
	mov.u64 	%rd24, $str;
	cvta.global.u64 	%rd25, %rd24;
	{ // callseq 3, 0
	.param .b64 param0;
	st.param.b64 	[param0], %rd25;
	.param .b64 param1;
	st.param.b64 	[param1], %rd9;
	.param .b32 retval0;
	call.uni (retval0), 
	vprintf, 
	(
	param0, 
	param1
	);
	ld.param.b32 	%r44, [retval0];
	} // callseq 3
	ld.local.u32 	%r62, [%rd2+32];
	ld.local.u32 	%r61, [%rd2+48];
$L__BB4_12:
	mov.b32 	%r46, 1;
	st.local.u32 	[%rd2+52], %r46;
	ld.local.u32 	%r47, [%rd2];
	ld.local.u32 	%r48, [%rd2+4];
	ld.local.u32 	%r49, [%rd2+8];
	ld.local.u32 	%r50, [%rd2+12];
	ld.local.u32 	%r51, [%rd2+16];
	ld.local.u32 	%r52, [%rd2+20];
	ld.local.u32 	%r53, [%rd2+24];
	ld.local.u32 	%r54, [%rd2+28];
	ld.local.u32 	%r55, [%rd2+36];
	ld.local.u32 	%r56, [%rd2+40];
	ld.local.u32 	%r57, [%rd2+44];
	st.global.u32 	[%rd4], %r47;
	st.global.u32 	[%rd4+4], %r48;
	st.global.u32 	[%rd4+8], %r49;
	st.global.u32 	[%rd4+12], %r50;
	st.global.u32 	[%rd4+16], %r51;
	st.global.u32 	[%rd4+20], %r52;
	st.global.u32 	[%rd4+24], %r53;
	st.global.u32 	[%rd4+28], %r54;
	st.global.u32 	[%rd4+32], %r62;
	st.global.u32 	[%rd4+36], %r55;
	st.global.u32 	[%rd4+40], %r56;
	st.global.u32 	[%rd4+44], %r57;
	st.global.u32 	[%rd4+48], %r61;
	st.global.u32 	[%rd4+52], %r46;
	st.local.u64 	[%rd3], %rd8;
	st.local.u32 	[%rd3+8], %r47;
	mov.u64 	%rd28, $str$1;
	cvta.global.u64 	%rd29, %rd28;
	{ // callseq 4, 0
	.param .b64 param0;
	st.param.b64 	[param0], %rd29;
	.param .b64 param1;
	st.param.b64 	[param1], %rd9;
	.param .b32 retval0;
	call.uni (retval0), 
	vprintf, 
	(
	param0, 
	param1
	);
	ld.param.b32 	%r58, [retval0];
	} // callseq 4
	bar.sync 	0;
	ret;

}


// ===== COMPILED SASS (sm_100) =====

	.target	sm_100

	.elftype	@"ET_EXEC"


//--------------------- .note.nv.tkinfo           --------------------------
	.section	.note.nv.tkinfo,"",@"SHT_NOTE"
	.sectionflags	@"SHF_NOTE_NV_TKINFO"
	.tkinfo
        /*0018*/ 	.word	0x00000002
        /*0030*/ 	.string	""
        /*0030*/ 	.string	"ptxas"
        /*0030*/ 	.string	"Cuda compilation tools, release 13.0, V13.0.88"
        /*0030*/ 	.string	"Build cuda_13.0.r13.0/compiler.36424714_0"
        /*0030*/ 	.string	"-arch sm_100 -m 64 "



//--------------------- .note.nv.cuinfo           --------------------------
	.section	.note.nv.cuinfo,"",@"SHT_NOTE"
	.sectionflags	@"SHF_NOTE_NV_CUINFO"
        /*0018*/ 	.short	0x0002
        /*001a*/ 	.short	0x0064
        /*001c*/ 	.short	0x0082
	.zero		2


//--------------------- .nv.info                  --------------------------
	.section	.nv.info,"",@"SHT_CUDA_INFO"
	.align	4


	//----- nvinfo : EIATTR_REGCOUNT
	.align		4
        /*0000*/ 	.byte	0x04, 0x2f
        /*0002*/ 	.short	(.L_12 - .L_11)
	.align		4
.L_11:
        /*0004*/ 	.word	index@(_Z10initKernelP17curandStateXORWOWm)
        /*0008*/ 	.word	0x0000001f


	//----- nvinfo : EIATTR_FRAME_SIZE
	.align		4
.L_12:
        /*000c*/ 	.byte	0x04, 0x11
        /*000e*/ 	.short	(.L_14 - .L_13)
	.align		4
.L_13:
        /*0010*/ 	.word	index@(_Z10initKernelP17curandStateXORWOWm)
        /*0014*/ 	.word	0x00000000


	//----- nvinfo : EIATTR_REGCOUNT
	.align		4
.L_14:
        /*0018*/ 	.byte	0x04, 0x2f
        /*001a*/ 	.short	(.L_16 - .L_15)
	.align		4
.L_15:
        /*001c*/ 	.word	index@(_Z13InitResouorcePiP17curandStateXORWOW)
        /*0020*/ 	.word	0x00000012


	//----- nvinfo : EIATTR_FRAME_SIZE
	.align		4
.L_16:
        /*0024*/ 	.byte	0x04, 0x11
        /*0026*/ 	.short	(.L_18 - .L_17)
	.align		4
.L_17:
        /*0028*/ 	.word	index@(_Z13InitResouorcePiP17curandStateXORWOW)
        /*002c*/ 	.word	0x00000000


	//----- nvinfo : EIATTR_REGCOUNT
	.align		4
.L_18:
        /*0030*/ 	.byte	0x04, 0x2f
        /*0032*/ 	.short	(.L_20 - .L_19)
	.align		4
.L_19:
        /*0034*/ 	.word	index@(_Z11InitProcessP7ProcessP17curandStateXORWOW)
        /*0038*/ 	.word	0x00000014


	//----- nvinfo : EIATTR_FRAME_SIZE
	.align		4
.L_20:
        /*003c*/ 	.byte	0x04, 0x11
        /*003e*/ 	.short	(.L_22 - .L_21)
	.align		4
.L_21:
        /*0040*/ 	.word	index@(_Z11InitProcessP7ProcessP17curandStateXORWOW)
        /*0044*/ 	.word	0x00000000


	//----- nvinfo : EIATTR_REGCOUNT
	.align		4
.L_22:
        /*0048*/ 	.byte	0x04, 0x2f
        /*004a*/ 	.short	(.L_24 - .L_23)
	.align		4
.L_23:
        /*004c*/ 	.word	index@(_Z18LoadSystemResourcePiP7Process)
        /*0050*/ 	.word	0x00000010


	//----- nvinfo : EIATTR_FRAME_SIZE
	.align		4
.L_24:
        /*0054*/ 	.byte	0x04, 0x11
        /*0056*/ 	.short	(.L_26 - .L_25)
	.align		4
.L_25:
        /*0058*/ 	.word	index@(_Z18LoadSystemResourcePiP7Process)
        /*005c*/ 	.word	0x00000000


	//----- nvinfo : EIATTR_REGCOUNT
	.align		4
.L_26:
        /*0060*/ 	.byte	0x04, 0x2f
        /*0062*/ 	.short	(.L_28 - .L_27)
	.align		4
.L_27:
        /*0064*/ 	.word	index@(_Z10ProcessRunPiP7Process)
        /*0068*/ 	.word	0x00000019


	//----- nvinfo : EIATTR_FRAME_SIZE
	.align		4
.L_28:
        /*006c*/ 	.byte	0x04, 0x11
        /*006e*/ 	.short	(.L_30 - .L_29)
	.align		4
.L_29:
        /*0070*/ 	.word	index@(_Z10ProcessRunPiP7Process)
        /*0074*/ 	.word	0x00000048


	//----- nvinfo : EIATTR_MIN_STACK_SIZE
	.align		4
.L_30:
        /*0078*/ 	.byte	0x04, 0x12
        /*007a*/ 	.short	(.L_32 - .L_31)
	.align		4
.L_31:
        /*007c*/ 	.word	index@(_Z10ProcessRunPiP7Process)
        /*0080*/ 	.word	0x00000048


	//----- nvinfo : EIATTR_MIN_STACK_SIZE
	.align		4
.L_32:
        /*0084*/ 	.byte	0x04, 0x12
        /*0086*/ 	.short	(.L_34 - .L_33)
	.align		4
.L_33:
        /*0088*/ 	.word	index@(_Z18LoadSystemResourcePiP7Process)
        /*008c*/ 	.word	0x00000000


	//----- nvinfo : EIATTR_MIN_STACK_SIZE
	.align		4
.L_34:
        /*0090*/ 	.byte	0x04, 0x12
        /*0092*/ 	.short	(.L_36 - .L_35)
	.align		4
.L_35:
        /*0094*/ 	.word	index@(_Z11InitProcessP7ProcessP17curandStateXORWOW)
        /*0098*/ 	.word	0x00000000


	//----- nvinfo : EIATTR_MIN_STACK_SIZE
	.align		4
.L_36:
        /*009c*/ 	.byte	0x04, 0x12
        /*009e*/ 	.short	(.L_38 - .L_37)
	.align		4
.L_37:
        /*00a0*/ 	.word	index@(_Z13InitResouorcePiP17curandStateXORWOW)
        /*00a4*/ 	.word	0x00000000


	//----- nvinfo : EIATTR_MIN_STACK_SIZE
	.align		4
.L_38:
        /*00a8*/ 	.byte	0x04, 0x12
        /*00aa*/ 	.short	(.L_40 - .L_39)
	.align		4
.L_39:
        /*00ac*/ 	.word	index@(_Z10initKernelP17curandStateXORWOWm)
        /*00b0*/ 	.word	0x00000000
.L_40:


//--------------------- .nv.compat                --------------------------
	.section	.nv.compat,"",@"SHT_CUDA_COMPAT_INFO"
	.align	4
        /*0000*/ 	.byte	0x02, 0x09, 0x00, 0x00, 0x02, 0x02, 0x01, 0x00, 0x02, 0x05, 0x05, 0x00, 0x03, 0x07, 0x01, 0x01
        /*0010*/ 	.byte	0x02, 0x03, 0x00, 0x00, 0x02, 0x06, 0x01, 0x00, 0x04, 0x0b, 0x08, 0x00, 0x09, 0x00, 0x00, 0x00
        /*0020*/ 	.byte	0x00, 0x00, 0x00, 0x00


//--------------------- .nv.info._Z10ProcessRunPiP7Process --------------------------
	.section	.nv.info._Z10ProcessRunPiP7Process,"",@"SHT_CUDA_INFO"
	.sectionflags	@""
	.align	4


	//----- nvinfo : EIATTR_CUDA_API_VERSION
	.align		4
        /*0000*/ 	.byte	0x04, 0x37
        /*0002*/ 	.short	(.L_42 - .L_41)
.L_41:
        /*0004*/ 	.word	0x00000082


	//----- nvinfo : EIATTR_KPARAM_INFO
	.align		4
.L_42:
        /*0008*/ 	.byte	0x04, 0x17
        /*000a*/ 	.short	(.L_44 - .L_43)
.L_43:
        /*000c*/ 	.word	0x00000000
        /*0010*/ 	.short	0x0001
        /*0012*/ 	.short	0x0008
        /*0014*/ 	.byte	0x00, 0xf5, 0x21, 0x00


	//----- nvinfo : EIATTR_KPARAM_INFO
	.align		4
.L_44:
        /*0018*/ 	.byte	0x04, 0x17
        /*001a*/ 	.short	(.L_46 - .L_45)
.L_45:
        /*001c*/ 	.word	0x00000000
        /*0020*/ 	.short	0x0000
        /*0022*/ 	.short	0x0000
        /*0024*/ 	.byte	0x00, 0xf5, 0x21, 0x00


	//----- nvinfo : EIATTR_SPARSE_MMA_MASK
	.align		4
.L_46:
        /*0028*/ 	.byte	0x03, 0x50
        /*002a*/ 	.short	0x0000


	//----- nvinfo : EIATTR_MAXREG_COUNT
	.align		4
        /*002c*/ 	.byte	0x03, 0x1b
        /*002e*/ 	.short	0x00ff


	//----- nvinfo : EIATTR_NUM_BARRIERS
	.align		4
        /*0030*/ 	.byte	0x02, 0x4c
        /*0032*/ 	.byte	0x01
	.zero		1


	//----- nvinfo : EIATTR_EXTERNS
	.align		4
        /*0034*/ 	.byte	0x04, 0x0f
        /*0036*/ 	.short	(.L_48 - .L_47)


	//   ....[0]....
	.align		4
.L_47:
        /*0038*/ 	.word	index@(vprintf)


	//----- nvinfo : EIATTR_MERCURY_ISA_VERSION
	.align		4
.L_48:
        /*003c*/ 	.byte	0x03, 0x5f
        /*003e*/ 	.short	0x0101


	//----- nvinfo : EIATTR_VRC_CTA_INIT_COUNT
	.align		4
        /*0040*/ 	.byte	0x02, 0x4a
	.zero		1
	.zero		1


	//----- nvinfo : EIATTR_SYSCALL_OFFSETS
	.align		4
        /*0044*/ 	.byte	0x04, 0x46
        /*0046*/ 	.short	(.L_50 - .L_49)


	//   ....[0]....
.L_49:
        /*0048*/ 	.word	0x00000300


	//   ....[1]....
        /*004c*/ 	.word	0x000004a0


	//   ....[2]....
        /*0050*/ 	.word	0x00000610


	//   ....[3]....
        /*0054*/ 	.word	0x00000780


	//   ....[4]....
        /*0058*/ 	.word	0x000009c0


	//----- nvinfo : EIATTR_EXIT_INSTR_OFFSETS
	.align		4
.L_50:
        /*005c*/ 	.byte	0x04, 0x1c
        /*005e*/ 	.short	(.L_52 - .L_51)


	//   ....[0]....
.L_51:
        /*0060*/ 	.word	0x000009f0


	//----- nvinfo : EIATTR_CRS_STACK_SIZE
	.align		4
.L_52:
        /*0064*/ 	.byte	0x04, 0x1e
        /*0066*/ 	.short	(.L_54 - .L_53)
.L_53:
        /*0068*/ 	.word	0x00000000


	//----- nvinfo : EIATTR_CBANK_PARAM_SIZE
	.align		4
.L_54:
        /*006c*/ 	.byte	0x03, 0x19
        /*006e*/ 	.short	0x0010


	//----- nvinfo : EIATTR_PARAM_CBANK
	.align		4
        /*0070*/ 	.byte	0x04, 0x0a
        /*0072*/ 	.short	(.L_56 - .L_55)
	.align		4
.L_55:
        /*0074*/ 	.word	index@(.nv.constant0._Z10ProcessRunPiP7Process)
        /*0078*/ 	.short	0x0380
        /*007a*/ 	.short	0x0010


	//----- nvinfo : EIATTR_SW_WAR
	.align		4
.L_56:
        /*007c*/ 	.byte	0x04, 0x36
        /*007e*/ 	.short	(.L_58 - .L_57)
.L_57:
        /*0080*/ 	.word	0x00000008
.L_58:


//--------------------- .nv.info._Z18LoadSystemResourcePiP7Process --------------------------
	.section	.nv.info._Z18LoadSystemResourcePiP7Process,"",@"SHT_CUDA_INFO"
	.sectionflags	@""
	.align	4


	//----- nvinfo : EIATTR_CUDA_API_VERSION
	.align		4
        /*0000*/ 	.byte	0x04, 0x37
        /*0002*/ 	.short	(.L_60 - .L_59)
.L_59:
        /*0004*/ 	.word	0x00000082


	//----- nvinfo : EIATTR_KPARAM_INFO
	.align		4
.L_60:
        /*0008*/ 	.byte	0x04, 0x17
        /*000a*/ 	.short	(.L_62 - .L_61)
.L_61:
        /*000c*/ 	.word	0x00000000
        /*0010*/ 	.short	0x0001
        /*0012*/ 	.short	0x0008
        /*0014*/ 	.byte	0x00, 0xf5, 0x21, 0x00


	//----- nvinfo : EIATTR_KPARAM_INFO
	.align		4
.L_62:
        /*0018*/ 	.byte	0x04, 0x17
        /*001a*/ 	.short	(.L_64 - .L_63)
.L_63:
        /*001c*/ 	.word	0x00000000
        /*0020*/ 	.short	0x0000
        /*0022*/ 	.short	0x0000
        /*0024*/ 	.byte	0x00, 0xf5, 0x21, 0x00


	//----- nvinfo : EIATTR_SPARSE_MMA_MASK
	.align		4
.L_64:
        /*0028*/ 	.byte	0x03, 0x50
        /*002a*/ 	.short	0x0000


	//----- nvinfo : EIATTR_MAXREG_COUNT
	.align		4
        /*002c*/ 	.byte	0x03, 0x1b
        /*002e*/ 	.short	0x00ff


	//----- nvinfo : EIATTR_NUM_BARRIERS
	.align		4
        /*0030*/ 	.byte	0x02, 0x4c
        /*0032*/ 	.byte	0x01
	.zero		1


	//----- nvinfo : EIATTR_MERCURY_ISA_VERSION
	.align		4
        /*0034*/ 	.byte	0x03, 0x5f
        /*0036*/ 	.short	0x0101


	//----- nvinfo : EIATTR_VRC_CTA_INIT_COUNT
	.align		4
        /*0038*/ 	.byte	0x02, 0x4a
	.zero		1
	.zero		1


	//----- nvinfo : EIATTR_EXIT_INSTR_OFFSETS
	.align		4
        /*003c*/ 	.byte	0x04, 0x1c
        /*003e*/ 	.short	(.L_66 - .L_65)


	//   ....[0]....
.L_65:
        /*0040*/ 	.word	0x00000170


	//----- nvinfo : EIATTR_CBANK_PARAM_SIZE
	.align		4
.L_66:
        /*0044*/ 	.byte	0x03, 0x19
        /*0046*/ 	.short	0x0010


	//----- nvinfo : EIATTR_PARAM_CBANK
	.align		4
        /*0048*/ 	.byte	0x04, 0x0a
        /*004a*/ 	.short	(.L_68 - .L_67)
	.align		4
.L_67:
        /*004c*/ 	.word	index@(.nv.constant0._Z18LoadSystemResourcePiP7Process)
        /*0050*/ 	.short	0x0380
        /*0052*/ 	.short	0x0010


	//----- nvinfo : EIATTR_SW_WAR
	.align		4
.L_68:
        /*0054*/ 	.byte	0x04, 0x36
        /*0056*/ 	.short	(.L_70 - .L_69)
.L_69:
        /*0058*/ 	.word	0x00000008
.L_70:


//--------------------- .nv.info._Z11InitProcessP7ProcessP17curandStateXORWOW --------------------------
	.section	.nv.info._Z11InitProcessP7ProcessP17curandStateXORWOW,"",@"SHT_CUDA_INFO"
	.sectionflags	@""
	.align	4


	//----- nvinfo : EIATTR_CUDA_API_VERSION
	.align		4
        /*0000*/ 	.byte	0x04, 0x37
        /*0002*/ 	.short	(.L_72 - .L_71)
.L_71:
        /*0004*/ 	.word	0x00000082


	//----- nvinfo : EIATTR_KPARAM_INFO
	.align		4
.L_72:
        /*0008*/ 	.byte	0x04, 0x17
        /*000a*/ 	.short	(.L_74 - .L_73)
.L_73:
        /*000c*/ 	.word	0x00000000
        /*0010*/ 	.short	0x0001
        /*0012*/ 	.short	0x0008
        /*0014*/ 	.byte	0x00, 0xf5, 0x21, 0x00


	//----- nvinfo : EIATTR_KPARAM_INFO
	.align		4
.L_74:
        /*0018*/ 	.byte	0x04, 0x17
        /*001a*/ 	.short	(.L_76 - .L_75)
.L_75:
        /*001c*/ 	.word	0x00000000
        /*0020*/ 	.short	0x0000
        /*0022*/ 	.short	0x0000
        /*0024*/ 	.byte	0x00, 0xf5, 0x21, 0x00


	//----- nvinfo : EIATTR_SPARSE_MMA_MASK
	.align		4
.L_76:
        /*0028*/ 	.byte	0x03, 0x50
        /*002a*/ 	.short	0x0000


	//----- nvinfo : EIATTR_MAXREG_COUNT
	.align		4
        /*002c*/ 	.byte	0x03, 0x1b
        /*002e*/ 	.short	0x00ff


	//----- nvinfo : EIATTR_NUM_BARRIERS
	.align		4
        /*0030*/ 	.byte	0x02, 0x4c
        /*0032*/ 	.byte	0x01
	.zero		1


	//----- nvinfo : EIATTR_MERCURY_ISA_VERSION
	.align		4
        /*0034*/ 	.byte	0x03, 0x5f
        /*0036*/ 	.short	0x0101


	//----- nvinfo : EIATTR_VRC_CTA_INIT_COUNT
	.align		4
        /*0038*/ 	.byte	0x02, 0x4a
	.zero		1
	.zero		1


	//----- nvinfo : EIATTR_EXIT_INSTR_OFFSETS
	.align		4
        /*003c*/ 	.byte	0x04, 0x1c
        /*003e*/ 	.short	(.L_78 - .L_77)


	//   ....[0]....
.L_77:
        /*0040*/ 	.word	0x000006a0


	//----- nvinfo : EIATTR_CBANK_PARAM_SIZE
	.align		4
.L_78:
        /*0044*/ 	.byte	0x03, 0x19
        /*0046*/ 	.short	0x0010


	//----- nvinfo : EIATTR_PARAM_CBANK
	.align		4
        /*0048*/ 	.byte	0x04, 0x0a
        /*004a*/ 	.short	(.L_80 - .L_79)
	.align		4
.L_79:
        /*004c*/ 	.word	index@(.nv.constant0._Z11InitProcessP7ProcessP17curandStateXORWOW)
        /*0050*/ 	.short	0x0380
        /*0052*/ 	.short	0x0010


	//----- nvinfo : EIATTR_SW_WAR
	.align		4
.L_80:
        /*0054*/ 	.byte	0x04, 0x36
        /*0056*/ 	.short	(.L_82 - .L_81)
.L_81:
        /*0058*/ 	.word	0x00000008
.L_82:


//--------------------- .nv.info._Z13InitResouorcePiP17curandStateXORWOW --------------------------
	.section	.nv.info._Z13InitResouorcePiP17curandStateXORWOW,"",@"SHT_CUDA_INFO"
	.sectionflags	@""
	.align	4


	//----- nvinfo : EIATTR_CUDA_API_VERSION
	.align		4
        /*0000*/ 	.byte	0x04, 0x37
        /*0002*/ 	.short	(.L_84 - .L_83)
.L_83:
        /*0004*/ 	.word	0x00000082


	//----- nvinfo : EIATTR_KPARAM_INFO
	.align		4
.L_84:
        /*0008*/ 	.byte	0x04, 0x17
        /*000a*/ 	.short	(.L_86 - .L_85)
.L_85:
        /*000c*/ 	.word	0x00000000
        /*0010*/ 	.short	0x0001
        /*0012*/ 	.short	0x0008
        /*0014*/ 	.byte	0x00, 0xf5, 0x21, 0x00


	//----- nvinfo : EIATTR_KPARAM_INFO
	.align		4
.L_86:
        /*0018*/ 	.byte	0x04, 0x17
        /*001a*/ 	.short	(.L_88 - .L_87)
.L_87:
        /*001c*/ 	.word	0x00000000
        /*0020*/ 	.short	0x0000
        /*0022*/ 	.short	0x0000
        /*0024*/ 	.byte	0x00, 0xf5, 0x21, 0x00


	//----- nvinfo : EIATTR_SPARSE_MMA_MASK
	.align		4
.L_88:
        /*0028*/ 	.byte	0x03, 0x50
        /*002a*/ 	.short	0x0000


	//----- nvinfo : EIATTR_MAXREG_COUNT
	.align		4
        /*002c*/ 	.byte	0x03, 0x1b
        /*002e*/ 	.short	0x00ff


	//----- nvinfo : EIATTR_MERCURY_ISA_VERSION
	.align		4
        /*0030*/ 	.byte	0x03, 0x5f
        /*0032*/ 	.short	0x0101


	//----- nvinfo : EIATTR_VRC_CTA_INIT_COUNT
	.align		4
        /*0034*/ 	.byte	0x02, 0x4a
	.zero		1
	.zero		1


	//----- nvinfo : EIATTR_EXIT_INSTR_OFFSETS
	.align		4
        /*0038*/ 	.byte	0x04, 0x1c
        /*003a*/ 	.short	(.L_90 - .L_89)


	//   ....[0]....
.L_89:
        /*003c*/ 	.word	0x000001e0


	//----- nvinfo : EIATTR_CBANK_PARAM_SIZE
	.align		4
.L_90:
        /*0040*/ 	.byte	0x03, 0x19
        /*0042*/ 	.short	0x0010


	//----- nvinfo : EIATTR_PARAM_CBANK
	.align		4
        /*0044*/ 	.byte	0x04, 0x0a
        /*0046*/ 	.short	(.L_92 - .L_91)
	.align		4
.L_91:
        /*0048*/ 	.word	index@(.nv.constant0._Z13InitResouorcePiP17curandStateXORWOW)
        /*004c*/ 	.short	0x0380
        /*004e*/ 	.short	0x0010


	//----- nvinfo : EIATTR_SW_WAR
	.align		4
.L_92:
        /*0050*/ 	.byte	0x04, 0x36
        /*0052*/ 	.short	(.L_94 - .L_93)
.L_93:
        /*0054*/ 	.word	0x00000008
.L_94:


//--------------------- .nv.info._Z10initKernelP17curandStateXORWOWm --------------------------
	.section	.nv.info._Z10initKernelP17curandStateXORWOWm,"",@"SHT_CUDA_INFO"
	.sectionflags	@""
	.align	4


	//----- nvinfo : EIATTR_CUDA_API_VERSION
	.align		4
        /*0000*/ 	.byte	0x04, 0x37
        /*0002*/ 	.short	(.L_96 - .L_95)
.L_95:
        /*0004*/ 	.word	0x00000082


	//----- nvinfo : EIATTR_KPARAM_INFO
	.align		4
.L_96:
        /*0008*/ 	.byte	0x04, 0x17
        /*000a*/ 	.short	(.L_98 - .L_97)
.L_97:
        /*000c*/ 	.word	0x00000000
        /*0010*/ 	.short	0x0001
        /*0012*/ 	.short	0x0008
        /*0014*/ 	.byte	0x00, 0xf0, 0x21, 0x00


	//----- nvinfo : EIATTR_KPARAM_INFO
	.align		4
.L_98:
        /*0018*/ 	.byte	0x04, 0x17
        /*001a*/ 	.short	(.L_100 - .L_99)
.L_99:
        /*001c*/ 	.word	0x00000000
        /*0020*/ 	.short	0x0000
        /*0022*/ 	.short	0x0000
        /*0024*/ 	.byte	0x00, 0xf5, 0x21, 0x00


	//----- nvinfo : EIATTR_SPARSE_MMA_MASK
	.align		4
.L_100:
        /*0028*/ 	.byte	0x03, 0x50
        /*002a*/ 	.short	0x0000


	//----- nvinfo : EIATTR_MAXREG_COUNT
	.align		4
        /*002c*/ 	.byte	0x03, 0x1b
        /*002e*/ 	.short	0x00ff


	//----- nvinfo : EIATTR_MERCURY_ISA_VERSION
	.align		4
        /*0030*/ 	.byte	0x03, 0x5f
        /*0032*/ 	.short	0x0101


	//----- nvinfo : EIATTR_VRC_CTA_INIT_COUNT
	.align		4
        /*0034*/ 	.byte	0x02, 0x4a
	.zero		1
	.zero		1


	//----- nvinfo : EIATTR_EXIT_INSTR_OFFSETS
	.align		4
        /*0038*/ 	.byte	0x04, 0x1c
        /*003a*/ 	.short	(.L_102 - .L_101)


	//   ....[0]....
.L_101:
        /*003c*/ 	.word	0x00000f20


	//----- nvinfo : EIATTR_CRS_STACK_SIZE
	.align		4
.L_102:
        /*0040*/ 	.byte	0x04, 0x1e
        /*0042*/ 	.short	(.L_104 - .L_103)
.L_103:
        /*0044*/ 	.word	0x00000000


	//----- nvinfo : EIATTR_CBANK_PARAM_SIZE
	.align		4
.L_104:
        /*0048*/ 	.byte	0x03, 0x19
        /*004a*/ 	.short	0x0010


	//----- nvinfo : EIATTR_PARAM_CBANK
	.align		4
        /*004c*/ 	.byte	0x04, 0x0a
        /*004e*/ 	.short	(.L_106 - .L_105)
	.align		4
.L_105:
        /*0050*/ 	.word	index@(.nv.constant0._Z10initKernelP17curandStateXORWOWm)
        /*0054*/ 	.short	0x0380
        /*0056*/ 	.short	0x0010


	//----- nvinfo : EIATTR_SW_WAR
	.align		4
.L_106:
        /*0058*/ 	.byte	0x04, 0x36
        /*005a*/ 	.short	(.L_108 - .L_107)
.L_107:
        /*005c*/ 	.word	0x00000008
.L_108:


//--------------------- .nv.callgraph             --------------------------
	.section	.nv.callgraph,"",@"SHT_CUDA_CALLGRAPH"
	.align	4
	.sectionentsize	8
	.align		4
        /*0000*/ 	.word	0x00000000
	.align		4
        /*0004*/ 	.word	0xffffffff
	.align		4
        /*0008*/ 	.word	index@(_Z10ProcessRunPiP7Process)
	.align		4
        /*000c*/ 	.word	index@(vprintf)
	.align		4
        /*0010*/ 	.word	0x00000000
	.align		4
        /*0014*/ 	.word	0xfffffffe
	.align		4
        /*0018*/ 	.word	0x00000000
	.align		4
        /*001c*/ 	.word	0xfffffffd
	.align		4
        /*0020*/ 	.word	0x00000000
	.align		4
        /*0024*/ 	.word	0xfffffffc


//--------------------- .nv.constant4             --------------------------
	.section	.nv.constant4,"a",@progbits
	.align	8
	.align		8
.nv.constant4:
        /*0000*/ 	.dword	vprintf
	.align		8
        /*0008*/ 	.dword	precalc_xorwow_matrix
	.align		8
        /*0010*/ 	.dword	precalc_xorwow_offset_matrix
	.align		8
        /*0018*/ 	.dword	mrg32k3aM1
	.align		8
        /*0020*/ 	.dword	mrg32k3aM2
	.align		8
        /*0028*/ 	.dword	mrg32k3aM1SubSeq
	.align		8
        /*0030*/ 	.dword	mrg32k3aM2SubSeq
	.align		8
        /*0038*/ 	.dword	mrg32k3aM1Seq
	.align		8
        /*0040*/ 	.dword	mrg32k3aM2Seq
	.align		8
        /*0048*/ 	.dword	$str
	.align		8
        /*0050*/ 	.dword	$str$1


//--------------------- .nv.constant3             --------------------------
	.section	.nv.constant3,"a",@progbits
	.align	8
.nv.constant3:
	.type		__cr_lgamma_table,@object
	.size		__cr_lgamma_table,(.L_8 - __cr_lgamma_table)
__cr_lgamma_table:
        /*0000*/ 	.byte	0x00, 0x00, 0x00, 0x00, 0x00, 0x00, 0x00, 0x00, 0x00, 0x00, 0x00, 0x00, 0x00, 0x00, 0x00, 0x00
        /*0010*/ 	.byte	0xef, 0x39, 0xfa, 0xfe, 0x42, 0x2e, 0xe6, 0x3f, 0x02, 0x20, 0x2a, 0xfa, 0x0b, 0xab, 0xfc, 0x3f
        /*0020*/ 	.byte	0xf9, 0x2c, 0x92, 0x7c, 0xa7, 0x6c, 0x09, 0x40, 0xc9, 0x79, 0x44, 0x3c, 0x64, 0x26, 0x13, 0x40
        /*0030*/ 	.byte	0xca, 0x01, 0xcf, 0x3a, 0x27, 0x51, 0x1a, 0x40, 0x30, 0xcc, 0x2d, 0xf3, 0xe1, 0x0c, 0x21, 0x40
        /*0040*/ 	.byte	0x0d, 0xb7, 0xfc, 0x82, 0x8e, 0x35, 0x25, 0x40
.L_8:


//--------------------- .text._Z10ProcessRunPiP7Process --------------------------
	.section	.text._Z10ProcessRunPiP7Process,"ax",@progbits
	.align	128
        .global         _Z10ProcessRunPiP7Process
        .type           _Z10ProcessRunPiP7Process,@function
        .size           _Z10ProcessRunPiP7Process,(.L_x_28 - _Z10ProcessRunPiP7Process)
        .other          _Z10ProcessRunPiP7Process,@"STO_CUDA_ENTRY STV_DEFAULT"
_Z10ProcessRunPiP7Process:
.text._Z10ProcessRunPiP7Process:
[----:B------:R-:W0:Y:S01]  /*0000*/  LDC R1, c[0x0][0x37c] ;  /* 0x0000df00ff017b82 */ /* 0x000e220000000800 */
[----:B------:R-:W1:Y:S07]  /*0010*/  S2R R3, SR_TID.X ;  /* 0x0000000000037919 */ /* 0x000e6e0000002100 */
[----:B------:R-:W1:Y:S01]  /*0020*/  LDC.64 R16, c[0x0][0x388] ;  /* 0x0000e200ff107b82 */ /* 0x000e620000000a00 */
[----:B------:R-:W2:Y:S01]  /*0030*/  LDCU.64 UR36, c[0x0][0x358] ;  /* 0x00006b00ff2477ac */ /* 0x000ea20008000a00 */
[----:B0-----:R-:W-:-:S06]  /*0040*/  VIADD R1, R1, 0xffffffb8 ;  /* 0xffffffb801017836 */ /* 0x001fcc0000000000 */
[----:B------:R-:W2:Y:S01]  /*0050*/  LDC.64 R20, c[0x0][0x380] ;  /* 0x0000e000ff147b82 */ /* 0x000ea20000000a00 */
[----:B-1----:R-:W-:Y:S01]  /*0060*/  IMAD.WIDE.U32 R16, R3, 0x38, R16 ;  /* 0x0000003803107825 */ /* 0x002fe200078e0010 */
[----:B--2---:R-:W2:Y:S04]  /*0070*/  LDG.E R0, desc[UR36][R20.64] ;  /* 0x0000002414007981 */ /* 0x004ea8000c1e1900 */
[----:B------:R-:W3:Y:S04]  /*0080*/  LDG.E R10, desc[UR36][R16.64+0x18] ;  /* 0x00001824100a7981 */ /* 0x000ee8000c1e1900 */
[----:B------:R-:W3:Y:S04]  /*0090*/  LDG.E R11, desc[UR36][R16.64+0x1c] ;  /* 0x00001c24100b7981 */ /* 0x000ee8000c1e1900 */
[----:B------:R-:W4:Y:S04]  /*00a0*/  LDG.E R14, desc[UR36][R16.64+0x30] ;  /* 0x00003024100e7981 */ /* 0x000f28000c1e1900 */
[----:B------:R-:W4:Y:S04]  /*00b0*/  LDG.E R15, desc[UR36][R16.64+0x34] ;  /* 0x00003424100f7981 */ /* 0x000f28000c1e1900 */
[----:B------:R-:W5:Y:S04]  /*00c0*/  LDG.E R12, desc[UR36][R16.64+0x20] ;  /* 0x00002024100c7981 */ /* 0x000f68000c1e1900 */
[----:B------:R-:W5:Y:S04]  /*00d0*/  LDG.E R13, desc[UR36][R16.64+0x24] ;  /* 0x00002424100d7981 */ /* 0x000f68000c1e1900 */
[----:B------:R-:W2:Y:S04]  /*00e0*/  LDG.E R8, desc[UR36][R16.64] ;  /* 0x0000002410087981 */ /* 0x000ea8000c1e1900 */
[----:B------:R-:W2:Y:S04]  /*00f0*/  LDG.E R9, desc[UR36][R16.64+0x4] ;  /* 0x0000042410097981 */ /* 0x000ea8000c1e1900 */
[----:B------:R-:W2:Y:S04]  /*0100*/  LDG.E R6, desc[UR36][R16.64+0x10] ;  /* 0x0000102410067981 */ /* 0x000ea8000c1e1900 */
[----:B------:R-:W2:Y:S04]  /*0110*/  LDG.E R7, desc[UR36][R16.64+0x14] ;  /* 0x0000142410077981 */ /* 0x000ea8000c1e1900 */
[----:B------:R-:W2:Y:S04]  /*0120*/  LDG.E R4, desc[UR36][R16.64+0x28] ;  /* 0x0000282410047981 */ /* 0x000ea8000c1e1900 */
[----:B------:R-:W2:Y:S04]  /*0130*/  LDG.E R5, desc[UR36][R16.64+0x2c] ;  /* 0x00002c2410057981 */ /* 0x000ea8000c1e1900 */
[----:B------:R-:W2:Y:S04]  /*0140*/  LDG.E R2, desc[UR36][R16.64+0x8] ;  /* 0x0000082410027981 */ /* 0x000ea8000c1e1900 */
[----:B------:R-:W2:Y:S01]  /*0150*/  LDG.E R3, desc[UR36][R16.64+0xc] ;  /* 0x00000c2410037981 */ /* 0x000ea2000c1e1900 */
[----:B------:R-:W0:Y:S01]  /*0160*/  LDCU UR4, c[0x0][0x2f8] ;  /* 0x00005f00ff0477ac */ /* 0x000e220008000800 */
[----:B------:R-:W1:Y:S01]  /*0170*/  LDCU UR5, c[0x0][0x2fc] ;  /* 0x00005f80ff0577ac */ /* 0x000e620008000800 */
[----:B------:R-:W-:Y:S01]  /*0180*/  BSSY.RECONVERGENT B6, `(.L_x_0) ;  /* 0x000001d000067945 */ /* 0x000fe20003800200 */
[----:B0-----:R-:W-:-:S04]  /*0190*/  IADD3 R18, P1, PT, R1, UR4, RZ ;  /* 0x0000000401127c10 */ /* 0x001fc8000ff3e0ff */
[----:B------:R-:W-:Y:S01]  /*01a0*/  IADD3 R22, P2, PT, R18, 0x38, RZ ;  /* 0x0000003812167810 */ /* 0x000fe20007f5e0ff */
[----:B-1----:R-:W-:Y:S01]  /*01b0*/  IMAD.X R19, RZ, RZ, UR5, P1 ;  /* 0x00000005ff137e24 */ /* 0x002fe200088e06ff */
[----:B---3--:R-:W-:Y:S04]  /*01c0*/  STL.64 [R1+0x18], R10 ;  /* 0x0000180a01007387 */ /* 0x008fe80000100a00 */
[----:B----4-:R-:W-:Y:S04]  /*01d0*/  STL.64 [R1+0x30], R14 ;  /* 0x0000300e01007387 */ /* 0x010fe80000100a00 */
[----:B-----5:R-:W-:Y:S01]  /*01e0*/  STL.64 [R1+0x20], R12 ;  /* 0x0000200c01007387 */ /* 0x020fe20000100a00 */
[----:B--2---:R-:W-:-:S03]  /*01f0*/  ISETP.GT.AND P0, PT, R13, R0, PT ;  /* 0x000000000d00720c */ /* 0x004fc60003f04270 */
[----:B------:R-:W-:Y:S04]  /*0200*/  STL.64 [R1], R8 ;  /* 0x0000000801007387 */ /* 0x000fe80000100a00 */
[----:B------:R-:W-:Y:S04]  /*0210*/  STL.64 [R1+0x10], R6 ;  /* 0x0000100601007387 */ /* 0x000fe80000100a00 */
[----:B------:R-:W-:Y:S04]  /*0220*/  STL.64 [R1+0x28], R4 ;  /* 0x0000280401007387 */ /* 0x000fe80000100a00 */
[----:B------:R0:W-:Y:S02]  /*0230*/  STL.64 [R1+0x8], R2 ;  /* 0x0000080201007387 */ /* 0x0001e40000100a00 */
[----:B0-----:R-:W-:Y:S01]  /*0240*/  IMAD.X R2, RZ, RZ, R19, P2 ;  /* 0x000000ffff027224 */ /* 0x001fe200010e0613 */
[----:B------:R-:W-:Y:S06]  /*0250*/  @!P0 BRA `(.L_x_1) ;  /* 0x0000000000348947 */ /* 0x000fec0003800000 */
[----:B------:R-:W-:Y:S01]  /*0260*/  MOV R0, 0x0 ;  /* 0x0000000000007802 */ /* 0x000fe20000000f00 */
[----:B------:R0:W-:Y:S01]  /*0270*/  STL [R1+0x40], R8 ;  /* 0x0000400801007387 */ /* 0x0001e20000100800 */
[----:B------:R-:W1:Y:S01]  /*0280*/  LDCU.64 UR4, c[0x4][0x48] ;  /* 0x01000900ff0477ac */ /* 0x000e620008000a00 */
[----:B------:R-:W-:Y:S01]  /*0290*/  IMAD.MOV.U32 R6, RZ, RZ, R22 ;  /* 0x000000ffff067224 */ /* 0x000fe200078e0016 */
[----:B------:R0:W2:Y:S01]  /*02a0*/  LDC.64 R10, c[0x4][R0] ;  /* 0x01000000000a7b82 */ /* 0x0000a20000000a00 */
[----:B------:R0:W-:Y:S01]  /*02b0*/  STL.64 [R1+0x38], R18 ;  /* 0x0000381201007387 */ /* 0x0001e20000100a00 */
[----:B------:R-:W-:Y:S01]  /*02c0*/  IMAD.MOV.U32 R7, RZ, RZ, R2 ;  /* 0x000000ffff077224 */ /* 0x000fe200078e0002 */
[----:B-1----:R-:W-:Y:S01]  /*02d0*/  MOV R4, UR4 ;  /* 0x0000000400047c02 */ /* 0x002fe20008000f00 */
[----:B0-----:R-:W-:-:S07]  /*02e0*/  IMAD.U32 R5, RZ, RZ, UR5 ;  /* 0x00000005ff057e24 */ /* 0x001fce000f8e00ff */
[----:B------:R-:W-:-:S07]  /*02f0*/  LEPC R20, `(.L_x_2) ;  /* 0x000000001014794e */ /* 0x000fce0000000000 */
[----:B--2---:R-:W-:Y:S05]  /*0300*/  CALL.ABS.NOINC R10 ;  /* 0x000000000a007343 */ /* 0x004fea0003c00000 */
.L_x_2:
[----:B------:R0:W5:Y:S01]  /*0310*/  LDL R4, [R1+0x28] ;  /* 0x0000280001047983 */ /* 0x0001620000100800 */
[----:B------:R-:W-:Y:S05]  /*0320*/  BRA `(.L_x_3) ;  /* 0x0000000000087947 */ /* 0x000fea0003800000 */
.L_x_1:
[----:B------:R-:W-:-:S05]  /*0330*/  IADD3 R7, PT, PT, R7, R0, RZ ;  /* 0x0000000007077210 */ /* 0x000fca0007ffe0ff */
[----:B------:R1:W-:Y:S02]  /*0340*/  STG.E desc[UR36][R20.64], R7 ;  /* 0x0000000714007986 */ /* 0x0003e4000c101924 */
.L_x_3:
[----:B------:R-:W-:Y:S05]  /*0350*/  BSYNC.RECONVERGENT B6 ;  /* 0x0000000000067941 */ /* 0x000fea0003800200 */
.L_x_0:
[----:B-1----:R-:W1:Y:S02]  /*0360*/  LDC.64 R6, c[0x0][0x380] ;  /* 0x0000e000ff067b82 */ /* 0x002e640000000a00 */
[----:B-1----:R-:W2:Y:S01]  /*0370*/  LDG.E R3, desc[UR36][R6.64+0x4] ;  /* 0x0000042406037981 */ /* 0x002ea2000c1e1900 */
[----:B------:R-:W-:Y:S01]  /*0380*/  BSSY.RECONVERGENT B6, `(.L_x_4) ;  /* 0x0000013000067945 */ /* 0x000fe20003800200 */
[----:B--2--5:R-:W-:-:S13]  /*0390*/  ISETP.GT.AND P0, PT, R4, R3, PT ;  /* 0x000000030400720c */ /* 0x024fda0003f04270 */
[----:B------:R-:W-:Y:S05]  /*03a0*/  @P0 BRA `(.L_x_5) ;  /* 0x0000000000100947 */ /* 0x000fea0003800000 */
[----:B------:R-:W2:Y:S02]  /*03b0*/  LDL R0, [R1+0x18] ;  /* 0x0000180001007983 */ /* 0x000ea40000100800 */
[----:B--2---:R-:W-:-:S05]  /*03c0*/  IMAD.IADD R0, R3, 0x1, R0 ;  /* 0x0000000103007824 */ /* 0x004fca00078e0200 */
[----:B------:R1:W-:Y:S01]  /*03d0*/  STG.E desc[UR36][R6.64+0x4], R0 ;  /* 0x0000040006007986 */ /* 0x0003e2000c101924 */
[----:B------:R-:W-:Y:S05]  /*03e0*/  BRA `(.L_x_6) ;  /* 0x0000000000307947 */ /* 0x000fea0003800000 */
.L_x_5:
[----:B------:R-:W2:Y:S01]  /*03f0*/  LDL R0, [R1] ;  /* 0x0000000001007983 */ /* 0x000ea20000100800 */
[----:B------:R-:W-:Y:S01]  /*0400*/  MOV R3, 0x0 ;  /* 0x0000000000037802 */ /* 0x000fe20000000f00 */
[----:B------:R-:W1:Y:S01]  /*0410*/  LDCU.64 UR4, c[0x4][0x48] ;  /* 0x01000900ff0477ac */ /* 0x000e620008000a00 */
[----:B------:R-:W-:Y:S01]  /*0420*/  MOV R6, R22 ;  /* 0x0000001600067202 */ /* 0x000fe20000000f00 */
[----:B------:R3:W-:Y:S01]  /*0430*/  STL.64 [R1+0x38], R18 ;  /* 0x0000381201007387 */ /* 0x0007e20000100a00 */
[----:B------:R3:W4:Y:S01]  /*0440*/  LDC.64 R8, c[0x4][R3] ;  /* 0x0100000003087b82 */ /* 0x0007220000000a00 */
[----:B------:R-:W-:Y:S02]  /*0450*/  IMAD.MOV.U32 R7, RZ, RZ, R2 ;  /* 0x000000ffff077224 */ /* 0x000fe400078e0002 */
[----:B-1----:R-:W-:Y:S02]  /*0460*/  IMAD.U32 R4, RZ, RZ, UR4 ;  /* 0x00000004ff047e24 */ /* 0x002fe4000f8e00ff */
[----:B------:R-:W-:Y:S01]  /*0470*/  IMAD.U32 R5, RZ, RZ, UR5 ;  /* 0x00000005ff057e24 */ /* 0x000fe2000f8e00ff */
[----:B--2-4-:R3:W-:Y:S06]  /*0480*/  STL [R1+0x40], R0 ;  /* 0x0000400001007387 */ /* 0x0147ec0000100800 */
[----:B------:R-:W-:-:S07]  /*0490*/  LEPC R20, `(.L_x_6) ;  /* 0x000000001014794e */ /* 0x000fce0000000000 */
[----:B0--3--:R-:W-:Y:S05]  /*04a0*/  CALL.ABS.NOINC R8 ;  /* 0x0000000008007343 */ /* 0x009fea0003c00000 */
.L_x_6:
[----:B------:R-:W-:Y:S05]  /*04b0*/  BSYNC.RECONVERGENT B6 ;  /* 0x0000000000067941 */ /* 0x000fea0003800200 */
.L_x_4:
[----:B------:R-:W1:Y:S01]  /*04c0*/  LDC.64 R4, c[0x0][0x380] ;  /* 0x0000e000ff047b82 */ /* 0x000e620000000a00 */
[----:B------:R-:W2:Y:S04]  /*04d0*/  LDL R3, [R1+0x2c] ;  /* 0x00002c0001037983 */ /* 0x000ea80000100800 */
[----:B-1----:R-:W2:Y:S01]  /*04e0*/  LDG.E R0, desc[UR36][R4.64+0x8] ;  /* 0x0000082404007981 */ /* 0x002ea2000c1e1900 */
[----:B------:R-:W-:Y:S01]  /*04f0*/  BSSY.RECONVERGENT B6, `(.L_x_7) ;  /* 0x0000013000067945 */ /* 0x000fe20003800200 */
[----:B--2---:R-:W-:-:S13]  /*0500*/  ISETP.GT.AND P0, PT, R3, R0, PT ;  /* 0x000000000300720c */ /* 0x004fda0003f04270 */
[----:B------:R-:W-:Y:S05]  /*0510*/  @P0 BRA `(.L_x_8) ;  /* 0x0000000000100947 */ /* 0x000fea0003800000 */
[----:B------:R-:W2:Y:S02]  /*0520*/  LDL R3, [R1+0x1c] ;  /* 0x00001c0001037983 */ /* 0x000ea40000100800 */
[----:B--2---:R-:W-:-:S05]  /*0530*/  IMAD.IADD R0, R0, 0x1, R3 ;  /* 0x0000000100007824 */ /* 0x004fca00078e0203 */
[----:B------:R1:W-:Y:S01]  /*0540*/  STG.E desc[UR36][R4.64+0x8], R0 ;  /* 0x0000080004007986 */ /* 0x0003e2000c101924 */
[----:B------:R-:W-:Y:S05]  /*0550*/  BRA `(.L_x_9) ;  /* 0x0000000000307947 */ /* 0x000fea0003800000 */
.L_x_8:
[----:B------:R-:W2:Y:S01]  /*0560*/  LDL R0, [R1] ;  /* 0x0000000001007983 */ /* 0x000ea20000100800 */
[----:B------:R-:W-:Y:S01]  /*0570*/  MOV R3, 0x0 ;  /* 0x0000000000037802 */ /* 0x000fe20000000f00 */
[----:B------:R-:W1:Y:S01]  /*0580*/  LDCU.64 UR4, c[0x4][0x48] ;  /* 0x01000900ff0477ac */ /* 0x000e620008000a00 */
[----:B------:R-:W-:Y:S01]  /*0590*/  IMAD.MOV.U32 R6, RZ, RZ, R22 ;  /* 0x000000ffff067224 */ /* 0x000fe200078e0016 */
[----:B------:R3:W-:Y:S01]  /*05a0*/  STL.64 [R1+0x38], R18 ;  /* 0x0000381201007387 */ /* 0x0007e20000100a00 */
[----:B------:R3:W4:Y:S01]  /*05b0*/  LDC.64 R8, c[0x4][R3] ;  /* 0x0100000003087b82 */ /* 0x0007220000000a00 */
[----:B------:R-:W-:Y:S02]  /*05c0*/  MOV R7, R2 ;  /* 0x0000000200077202 */ /* 0x000fe40000000f00 */
[----:B-1----:R-:W-:Y:S01]  /*05d0*/  MOV R4, UR4 ;  /* 0x0000000400047c02 */ /* 0x002fe20008000f00 */
[----:B------:R-:W-:Y:S01]  /*05e0*/  IMAD.U32 R5, RZ, RZ, UR5 ;  /* 0x00000005ff057e24 */ /* 0x000fe2000f8e00ff */
[----:B--2-4-:R3:W-:Y:S06]  /*05f0*/  STL [R1+0x40], R0 ;  /* 0x0000400001007387 */ /* 0x0147ec0000100800 */
[----:B------:R-:W-:-:S07]  /*0600*/  LEPC R20, `(.L_x_9) ;  /* 0x000000001014794e */ /* 0x000fce0000000000 */
[----:B0--3--:R-:W-:Y:S05]  /*0610*/  CALL.ABS.NOINC R8 ;  /* 0x0000000008007343 */ /* 0x009fea0003c00000 */
.L_x_9:
[----:B------:R-:W-:Y:S05]  /*0620*/  BSYNC.RECONVERGENT B6 ;  /* 0x0000000000067941 */ /* 0x000fea0003800200 */
.L_x_7:
[----:B-1----:R-:W1:Y:S01]  /*0630*/  LDC.64 R4, c[0x0][0x380] ;  /* 0x0000e000ff047b82 */ /* 0x002e620000000a00 */
        /* <DEDUP_REMOVED lines=9> */
.L_x_11:
[----:B------:R-:W2:Y:S01]  /*06d0*/  LDL R0, [R1] ;  /* 0x0000000001007983 */ /* 0x000ea20000100800 */
[----:B------:R-:W-:Y:S01]  /*06e0*/  MOV R3, 0x0 ;  /* 0x0000000000037802 */ /* 0x000fe20000000f00 */
[----:B------:R-:W1:Y:S01]  /*06f0*/  LDCU.64 UR4, c[0x4][0x48] ;  /* 0x01000900ff0477ac */ /* 0x000e620008000a00 */
[----:B------:R-:W-:Y:S01]  /*0700*/  IMAD.MOV.U32 R6, RZ, RZ, R22 ;  /* 0x000000ffff067224 */ /* 0x000fe200078e0016 */
[----:B------:R3:W-:Y:S01]  /*0710*/  STL.64 [R1+0x38], R18 ;  /* 0x0000381201007387 */ /* 0x0007e20000100a00 */
[----:B------:R3:W4:Y:S01]  /*0720*/  LDC.64 R8, c[0x4][R3] ;  /* 0x0100000003087b82 */ /* 0x0007220000000a00 */
[----:B------:R-:W-:Y:S02]  /*0730*/  IMAD.MOV.U32 R7, RZ, RZ, R2 ;  /* 0x000000ffff077224 */ /* 0x000fe400078e0002 */
[----:B-1----:R-:W-:Y:S01]  /*0740*/  IMAD.U32 R4, RZ, RZ, UR4 ;  /* 0x00000004ff047e24 */ /* 0x002fe2000f8e00ff */
[----:B------:R-:W-:Y:S01]  /*0750*/  MOV R5, UR5 ;  /* 0x0000000500057c02 */ /* 0x000fe20008000f00 */
[----:B--2-4-:R3:W-:Y:S06]  /*0760*/  STL [R1+0x40], R0 ;  /* 0x0000400001007387 */ /* 0x0147ec0000100800 */
[----:B------:R-:W-:-:S07]  /*0770*/  LEPC R20, `(.L_x_13) ;  /* 0x000000001014794e */ /* 0x000fce0000000000 */
[----:B0--3--:R-:W-:Y:S05]  /*0780*/  CALL.ABS.NOINC R8 ;  /* 0x0000000008007343 */ /* 0x009fea0003c00000 */
.L_x_13:
[----:B------:R2:W5:Y:S04]  /*0790*/  LDL R15, [R1+0x20] ;  /* 0x00002000010f7983 */ /* 0x0005680000100800 */
[----:B------:R2:W5:Y:S02]  /*07a0*/  LDL R3, [R1+0x30] ;  /* 0x0000300001037983 */ /* 0x0005640000100800 */
.L_x_12:
[----:B------:R-:W-:Y:S05]  /*07b0*/  BSYNC.RECONVERGENT B6 ;  /* 0x0000000000067941 */ /* 0x000fea0003800200 */
.L_x_10:
[----:B------:R-:W3:Y:S04]  /*07c0*/  LDL.64 R20, [R1+0x8] ;  /* 0x0000080001147983 */ /* 0x000ee80000100a00 */
[----:B------:R-:W4:Y:S04]  /*07d0*/  LDL.64 R12, [R1+0x28] ;  /* 0x00002800010c7983 */ /* 0x000f280000100a00 */
[----:B------:R-:W2:Y:S04]  /*07e0*/  LDL.64 R8, [R1] ;  /* 0x0000000001087983 */ /* 0x000ea80000100a00 */
[----:B------:R-:W2:Y:S04]  /*07f0*/  LDL R11, [R1+0x24] ;  /* 0x00002400010b7983 */ /* 0x000ea80000100800 */
[----:B-1----:R-:W2:Y:S04]  /*0800*/  LDL.64 R4, [R1+0x10] ;  /* 0x0000100001047983 */ /* 0x002ea80000100a00 */
[----:B------:R-:W2:Y:S01]  /*0810*/  LDL.64 R6, [R1+0x18] ;  /* 0x0000180001067983 */ /* 0x000ea20000100a00 */
[----:B------:R-:W-:Y:S01]  /*0820*/  HFMA2 R0, -RZ, RZ, 0, 5.9604644775390625e-08 ;  /* 0x00000001ff007431 */ /* 0x000fe200000001ff */
[----:B------:R-:W1:Y:S02]  /*0830*/  LDCU.64 UR4, c[0x4][0x50] ;  /* 0x01000a00ff0477ac */ /* 0x000e640008000a00 */
[----:B-----5:R0:W-:Y:S04]  /*0840*/  STG.E desc[UR36][R16.64+0x30], R3 ;  /* 0x0000300310007986 */ /* 0x0201e8000c101924 */
[----:B------:R1:W-:Y:S04]  /*0850*/  STG.E desc[UR36][R16.64+0x20], R15 ;  /* 0x0000200f10007986 */ /* 0x0003e8000c101924 */
[----:B------:R-:W-:Y:S01]  /*0860*/  STL.64 [R1+0x38], R18 ;  /* 0x0000381201007387 */ /* 0x000fe20000100a00 */
[----:B0-----:R-:W-:-:S03]  /*0870*/  MOV R3, 0x0 ;  /* 0x0000000000037802 */ /* 0x001fc60000000f00 */
[----:B------:R-:W-:Y:S01]  /*0880*/  STL [R1+0x34], R0 ;  /* 0x0000340001007387 */ /* 0x000fe20000100800 */
[----:B-1----:R0:W1:Y:S03]  /*0890*/  LDC.64 R14, c[0x4][R3] ;  /* 0x01000000030e7b82 */ /* 0x0020660000000a00 */
[----:B------:R-:W-:Y:S04]  /*08a0*/  STG.E desc[UR36][R16.64+0x34], R0 ;  /* 0x0000340010007986 */ /* 0x000fe8000c101924 */
[----:B---3--:R-:W-:Y:S04]  /*08b0*/  STG.E desc[UR36][R16.64+0x8], R20 ;  /* 0x0000081410007986 */ /* 0x008fe8000c101924 */
[----:B------:R-:W-:Y:S04]  /*08c0*/  STG.E desc[UR36][R16.64+0xc], R21 ;  /* 0x00000c1510007986 */ /* 0x000fe8000c101924 */
[----:B----4-:R-:W-:Y:S04]  /*08d0*/  STG.E desc[UR36][R16.64+0x28], R12 ;  /* 0x0000280c10007986 */ /* 0x010fe8000c101924 */
[----:B------:R-:W-:Y:S04]  /*08e0*/  STG.E desc[UR36][R16.64+0x2c], R13 ;  /* 0x00002c0d10007986 */ /* 0x000fe8000c101924 */
[----:B--2---:R-:W-:Y:S04]  /*08f0*/  STG.E desc[UR36][R16.64+0x4], R9 ;  /* 0x0000040910007986 */ /* 0x004fe8000c101924 */
[----:B------:R-:W-:Y:S04]  /*0900*/  STG.E desc[UR36][R16.64], R8 ;  /* 0x0000000810007986 */ /* 0x000fe8000c101924 */
[----:B------:R-:W-:Y:S04]  /*0910*/  STL [R1+0x40], R8 ;  /* 0x0000400801007387 */ /* 0x000fe80000100800 */
[----:B------:R-:W-:Y:S04]  /*0920*/  STG.E desc[UR36][R16.64+0x24], R11 ;  /* 0x0000240b10007986 */ /* 0x000fe8000c101924 */
[----:B------:R2:W-:Y:S04]  /*0930*/  STG.E desc[UR36][R16.64+0x10], R4 ;  /* 0x0000100410007986 */ /* 0x0005e8000c101924 */
[----:B------:R3:W-:Y:S04]  /*0940*/  STG.E desc[UR36][R16.64+0x14], R5 ;  /* 0x0000140510007986 */ /* 0x0007e8000c101924 */
[----:B------:R4:W-:Y:S04]  /*0950*/  STG.E desc[UR36][R16.64+0x18], R6 ;  /* 0x0000180610007986 */ /* 0x0009e8000c101924 */
[----:B------:R0:W-:Y:S01]  /*0960*/  STG.E desc[UR36][R16.64+0x1c], R7 ;  /* 0x00001c0710007986 */ /* 0x0001e2000c101924 */
[----:B--2---:R-:W-:-:S02]  /*0970*/  IMAD.U32 R4, RZ, RZ, UR4 ;  /* 0x00000004ff047e24 */ /* 0x004fc4000f8e00ff */
[----:B---3--:R-:W-:Y:S01]  /*0980*/  IMAD.U32 R5, RZ, RZ, UR5 ;  /* 0x00000005ff057e24 */ /* 0x008fe2000f8e00ff */
[----:B----4-:R-:W-:Y:S01]  /*0990*/  MOV R6, R22 ;  /* 0x0000001600067202 */ /* 0x010fe20000000f00 */
[----:B01----:R-:W-:-:S07]  /*09a0*/  IMAD.MOV.U32 R7, RZ, RZ, R2 ;  /* 0x000000ffff077224 */ /* 0x003fce00078e0002 */
[----:B------:R-:W-:-:S07]  /*09b0*/  LEPC R20, `(.L_x_14) ;  /* 0x000000001014794e */ /* 0x000fce0000000000 */
[----:B------:R-:W-:Y:S05]  /*09c0*/  CALL.ABS.NOINC R14 ;  /* 0x000000000e007343 */ /* 0x000fea0003c00000 */
.L_x_14:
[----:B------:R-:W-:Y:S05]  /*09d0*/  WARPSYNC.ALL ;  /* 0x0000000000007948 */ /* 0x000fea0003800000 */
[----:B------:R-:W-:Y:S06]  /*09e0*/  BAR.SYNC.DEFER_BLOCKING 0x0 ;  /* 0x0000000000007b1d */ /* 0x000fec0000010000 */
[----:B------:R-:W-:Y:S05]  /*09f0*/  EXIT ;  /* 0x000000000000794d */ /* 0x000fea0003800000 */
.L_x_15:
[----:B------:R-:W-:-:S00]  /*0a00*/  BRA `(.L_x_15) ;  /* 0xfffffffc00fc7947 */ /* 0x000fc0000383ffff */
[----:B------:R-:W-:-:S00]  /*0a10*/  NOP ;  /* 0x0000000000007918 */ /* 0x000fc00000000000 */
        /* <DEDUP_REMOVED lines=14> */
.L_x_28:


//--------------------- .text._Z18LoadSystemResourcePiP7Process --------------------------
	.section	.text._Z18LoadSystemResourcePiP7Process,"ax",@progbits
	.align	128
        .global         _Z18LoadSystemResourcePiP7Process
        .type           _Z18LoadSystemResourcePiP7Process,@function
        .size           _Z18LoadSystemResourcePiP7Process,(.L_x_29 - _Z18LoadSystemResourcePiP7Process)
        .other          _Z18LoadSystemResourcePiP7Process,@"STO_CUDA_ENTRY STV_DEFAULT"
_Z18LoadSystemResourcePiP7Process:
.text._Z18LoadSystemResourcePiP7Process:
[----:B------:R-:W-:Y:S01]  /*0000*/  LDC R1, c[0x0][0x37c] ;  /* 0x0000df00ff017b82 */ /* 0x000fe20000000800 */
[----:B------:R-:W0:Y:S07]  /*0010*/  S2R R7, SR_TID.X ;  /* 0x0000000000077919 */ /* 0x000e2e0000002100 */
[----:B------:R-:W0:Y:S01]  /*0020*/  LDC.64 R4, c[0x0][0x388] ;  /* 0x0000e200ff047b82 */ /* 0x000e220000000a00 */
[----:B------:R-:W1:Y:S07]  /*0030*/  LDCU.64 UR4, c[0x0][0x358] ;  /* 0x00006b00ff0477ac */ /* 0x000e6e0008000a00 */
[----:B------:R-:W1:Y:S01]  /*0040*/  LDC.64 R2, c[0x0][0x380] ;  /* 0x0000e000ff027b82 */ /* 0x000e620000000a00 */
[----:B0-----:R-:W-:Y:S01]  /*0050*/  IMAD.WIDE.U32 R4, R7, 0x38, R4 ;  /* 0x0000003807047825 */ /* 0x001fe200078e0004 */
[----:B-1----:R-:W2:Y:S04]  /*0060*/  LDG.E R0, desc[UR4][R2.64] ;  /* 0x0000000402007981 */ /* 0x002ea8000c1e1900 */
[----:B------:R-:W2:Y:S02]  /*0070*/  LDG.E R7, desc[UR4][R4.64+0x14] ;  /* 0x0000140404077981 */ /* 0x000ea4000c1e1900 */
[----:B--2---:R-:W-:-:S02]  /*0080*/  IADD3 R7, PT, PT, R0, -R7, RZ ;  /* 0x8000000700077210 */ /* 0x004fc40007ffe0ff */
[----:B------:R-:W2:Y:S04]  /*0090*/  LDG.E R0, desc[UR4][R2.64+0x4] ;  /* 0x0000040402007981 */ /* 0x000ea8000c1e1900 */
[----:B------:R-:W-:Y:S04]  /*00a0*/  STG.E desc[UR4][R2.64], R7 ;  /* 0x0000000702007986 */ /* 0x000fe8000c101904 */
        /* <DEDUP_REMOVED lines=9> */
[----:B--2---:R-:W-:-:S05]  /*0140*/  IADD3 R13, PT, PT, R0, -R13, RZ ;  /* 0x8000000d000d7210 */ /* 0x004fca0007ffe0ff */
[----:B------:R-:W-:Y:S01]  /*0150*/  STG.E desc[UR4][R2.64+0xc], R13 ;  /* 0x00000c0d02007986 */ /* 0x000fe2000c101904 */
[----:B------:R-:W-:Y:S06]  /*0160*/  BAR.SYNC.DEFER_BLOCKING 0x0 ;  /* 0x0000000000007b1d */ /* 0x000fec0000010000 */
[----:B------:R-:W-:Y:S05]  /*0170*/  EXIT ;  /* 0x000000000000794d */ /* 0x000fea0003800000 */
.L_x_16:
        /* <DEDUP_REMOVED lines=16> */
.L_x_29:


//--------------------- .text._Z11InitProcessP7ProcessP17curandStateXORWOW --------------------------
	.section	.text._Z11InitProcessP7ProcessP17curandStateXORWOW,"ax",@progbits
	.align	128
        .global         _Z11InitProcessP7ProcessP17curandStateXORWOW
        .type           _Z11InitProcessP7ProcessP17curandStateXORWOW,@function
        .size           _Z11InitProcessP7ProcessP17curandStateXORWOW,(.L_x_30 - _Z11InitProcessP7ProcessP17curandStateXORWOW)
        .other          _Z11InitProcessP7ProcessP17curandStateXORWOW,@"STO_CUDA_ENTRY STV_DEFAULT"
_Z11InitProcessP7ProcessP17curandStateXORWOW:
.text._Z11InitProcessP7ProcessP17curandStateXORWOW:
[----:B------:R-:W-:Y:S01]  /*0000*/  LDC R1, c[0x0][0x37c] ;  /* 0x0000df00ff017b82 */ /* 0x000fe20000000800 */
[----:B------:R-:W0:Y:S07]  /*0010*/  S2R R0, SR_TID.X ;  /* 0x0000000000007919 */ /* 0x000e2e0000002100 */
[----:B------:R-:W0:Y:S01]  /*0020*/  LDC.64 R10, c[0x0][0x388] ;  /* 0x0000e200ff0a7b82 */ /* 0x000e220000000a00 */
[----:B------:R-:W1:Y:S01]  /*0030*/  LDCU.64 UR4, c[0x0][0x358] ;  /* 0x00006b00ff0477ac */ /* 0x000e620008000a00 */
[----:B0-----:R-:W-:-:S05]  /*0040*/  IMAD.WIDE.U32 R10, R0, 0x30, R10 ;  /* 0x00000030000a7825 */ /* 0x001fca00078e000a */
[----:B-1----:R-:W2:Y:S04]  /*0050*/  LDG.E.64 R2, desc[UR4][R10.64] ;  /* 0x000000040a027981 */ /* 0x002ea8000c1e1b00 */
[----:B------:R-:W3:Y:S04]  /*0060*/  LDG.E.64 R4, desc[UR4][R10.64+0x10] ;  /* 0x000010040a047981 */ /* 0x000ee8000c1e1b00 */
[----:B------:R0:W4:Y:S01]  /*0070*/  LDG.E.64 R6, desc[UR4][R10.64+0x8] ;  /* 0x000008040a067981 */ /* 0x000122000c1e1b00 */
[----:B--2---:R-:W-:-:S04]  /*0080*/  SHF.R.U32.HI R8, RZ, 0x2, R3 ;  /* 0x00000002ff087819 */ /* 0x004fc80000011603 */
[----:B------:R-:W-:Y:S01]  /*0090*/  LOP3.LUT R8, R8, R3, RZ, 0x3c, !PT ;  /* 0x0000000308087212 */ /* 0x000fe200078e3cff */
[----:B---3--:R-:W-:Y:S01]  /*00a0*/  IMAD.SHL.U32 R12, R5, 0x10, RZ ;  /* 0x00000010050c7824 */ /* 0x008fe200078e00ff */
[----:B0-----:R-:W-:Y:S02]  /*00b0*/  SHF.R.U32.HI R11, RZ, 0x2, R4 ;  /* 0x00000002ff0b7819 */ /* 0x001fe40000011604 */
[----:B----4-:R-:W-:Y:S01]  /*00c0*/  SHF.R.U32.HI R9, RZ, 0x2, R6 ;  /* 0x00000002ff097819 */ /* 0x010fe20000011606 */
[----:B------:R-:W-:Y:S01]  /*00d0*/  IMAD.SHL.U32 R3, R8, 0x2, RZ ;  /* 0x0000000208037824 */ /* 0x000fe200078e00ff */
[----:B------:R-:W-:Y:S02]  /*00e0*/  SHF.R.U32.HI R10, RZ, 0x2, R7 ;  /* 0x00000002ff0a7819 */ /* 0x000fe40000011607 */
[----:B------:R-:W-:Y:S02]  /*00f0*/  LOP3.LUT R6, R9, R6, RZ, 0x3c, !PT ;  /* 0x0000000609067212 */ /* 0x000fe400078e3cff */
[----:B------:R-:W-:-:S02]  /*0100*/  LOP3.LUT R3, R5, R12, R3, 0x96, !PT ;  /* 0x0000000c05037212 */ /* 0x000fc400078e9603 */
[----:B------:R-:W-:Y:S02]  /*0110*/  LOP3.LUT R10, R10, R7, RZ, 0x3c, !PT ;  /* 0x000000070a0a7212 */ /* 0x000fe400078e3cff */
[----:B------:R-:W-:Y:S01]  /*0120*/  LOP3.LUT R9, R3, R8, RZ, 0x3c, !PT ;  /* 0x0000000803097212 */ /* 0x000fe200078e3cff */
[----:B------:R-:W-:Y:S01]  /*0130*/  IMAD.SHL.U32 R8, R6, 0x2, RZ ;  /* 0x0000000206087824 */ /* 0x000fe200078e00ff */
[----:B------:R-:W-:Y:S02]  /*0140*/  LOP3.LUT R11, R11, R4, RZ, 0x3c, !PT ;  /* 0x000000040b0b7212 */ /* 0x000fe400078e3cff */
[----:B------:R-:W-:Y:S01]  /*0150*/  SHF.R.U32.HI R12, RZ, 0x2, R9 ;  /* 0x00000002ff0c7819 */ /* 0x000fe20000011609 */
[----:B------:R-:W-:-:S03]  /*0160*/  IMAD.SHL.U32 R3, R9, 0x10, RZ ;  /* 0x0000001009037824 */ /* 0x000fc600078e00ff */
[----:B------:R-:W-:Y:S02]  /*0170*/  LOP3.LUT R12, R12, R9, RZ, 0x3c, !PT ;  /* 0x000000090c0c7212 */ /* 0x000fe400078e3cff */
[----:B------:R-:W-:Y:S01]  /*0180*/  LOP3.LUT R8, R6, R8, R3, 0x96, !PT ;  /* 0x0000000806087212 */ /* 0x000fe200078e9603 */
[----:B------:R-:W-:-:S03]  /*0190*/  IMAD.SHL.U32 R6, R10, 0x2, RZ ;  /* 0x000000020a067824 */ /* 0x000fc600078e00ff */
[----:B------:R-:W-:Y:S02]  /*01a0*/  LOP3.LUT R7, R8, R9, RZ, 0x3c, !PT ;  /* 0x0000000908077212 */ /* 0x000fe400078e3cff */
[----:B------:R-:W-:Y:S02]  /*01b0*/  SHF.R.U32.HI R8, RZ, 0x2, R5 ;  /* 0x00000002ff087819 */ /* 0x000fe40000011605 */
[----:B------:R-:W-:Y:S01]  /*01c0*/  SHF.R.U32.HI R14, RZ, 0x2, R7 ;  /* 0x00000002ff0e7819 */ /* 0x000fe20000011607 */
[----:B------:R-:W-:Y:S01]  /*01d0*/  IMAD.SHL.U32 R3, R7, 0x10, RZ ;  /* 0x0000001007037824 */ /* 0x000fe200078e00ff */
[----:B------:R-:W-:Y:S02]  /*01e0*/  LOP3.LUT R8, R8, R5, RZ, 0x3c, !PT ;  /* 0x0000000508087212 */ /* 0x000fe400078e3cff */
[----:B------:R-:W-:Y:S02]  /*01f0*/  LOP3.LUT R16, R14, R7, RZ, 0x3c, !PT ;  /* 0x000000070e107212 */ /* 0x000fe400078e3cff */
[----:B------:R-:W-:Y:S01]  /*0200*/  LOP3.LUT R6, R10, R6, R3, 0x96, !PT ;  /* 0x000000060a067212 */ /* 0x000fe200078e9603 */
[----:B------:R-:W-:-:S02]  /*0210*/  IMAD.SHL.U32 R10, R8, 0x2, RZ ;  /* 0x00000002080a7824 */ /* 0x000fc400078e00ff */
[----:B------:R-:W-:Y:S01]  /*0220*/  IMAD.SHL.U32 R17, R16, 0x2, RZ ;  /* 0x0000000210117824 */ /* 0x000fe200078e00ff */
[----:B------:R-:W-:Y:S01]  /*0230*/  LOP3.LUT R3, R6, R7, RZ, 0x3c, !PT ;  /* 0x0000000706037212 */ /* 0x000fe200078e3cff */
[----:B------:R-:W-:-:S04]  /*0240*/  IMAD.SHL.U32 R6, R11, 0x2, RZ ;  /* 0x000000020b067824 */ /* 0x000fc800078e00ff */
[----:B------:R-:W-:-:S05]  /*0250*/  IMAD.SHL.U32 R4, R3, 0x10, RZ ;  /* 0x0000001003047824 */ /* 0x000fca00078e00ff */
[----:B------:R-:W-:Y:S02]  /*0260*/  LOP3.LUT R4, R11, R6, R4, 0x96, !PT ;  /* 0x000000060b047212 */ /* 0x000fe400078e9604 */
[----:B------:R-:W-:Y:S02]  /*0270*/  IADD3 R6, PT, PT, R2, 0x587c5, R9 ;  /* 0x000587c502067810 */ /* 0x000fe40007ffe009 */
[----:B------:R-:W-:Y:S02]  /*0280*/  LOP3.LUT R13, R4, R3, RZ, 0x3c, !PT ;  /* 0x00000003040d7212 */ /* 0x000fe400078e3cff */
[----:B------:R-:W-:Y:S01]  /*0290*/  IADD3 R9, PT, PT, R2, 0xb0f8a, R7 ;  /* 0x000b0f8a02097810 */ /* 0x000fe20007ffe007 */
[----:B------:R-:W-:-:S04]  /*02a0*/  IMAD.HI.U32 R4, R6, -0x33333333, RZ ;  /* 0xcccccccd06047827 */ /* 0x000fc800078e00ff */
[----:B------:R-:W-:-:S05]  /*02b0*/  IMAD.SHL.U32 R5, R13, 0x10, RZ ;  /* 0x000000100d057824 */ /* 0x000fca00078e00ff */
[----:B------:R-:W-:Y:S01]  /*02c0*/  LOP3.LUT R8, R8, R10, R5, 0x96, !PT ;  /* 0x0000000a08087212 */ /* 0x000fe200078e9605 */
[----:B------:R-:W-:Y:S01]  /*02d0*/  IMAD.HI.U32 R10, R9, -0x33333333, RZ ;  /* 0xcccccccd090a7827 */ /* 0x000fe200078e00ff */
[----:B------:R-:W-:Y:S02]  /*02e0*/  SHF.R.U32.HI R5, RZ, 0x2, R4 ;  /* 0x00000002ff057819 */ /* 0x000fe40000011604 */
[----:B------:R-:W-:Y:S01]  /*02f0*/  LOP3.LUT R8, R8, R13, RZ, 0x3c, !PT ;  /* 0x0000000d08087212 */ /* 0x000fe200078e3cff */
[----:B------:R-:W-:Y:S01]  /*0300*/  IMAD.SHL.U32 R4, R12, 0x2, RZ ;  /* 0x000000020c047824 */ /* 0x000fe200078e00ff */
[----:B------:R-:W-:Y:S01]  /*0310*/  SHF.R.U32.HI R10, RZ, 0x2, R10 ;  /* 0x00000002ff0a7819 */ /* 0x000fe2000001160a */
[----:B------:R-:W-:Y:S01]  /*0320*/  IMAD R6, R5, -0x5, R6 ;  /* 0xfffffffb05067824 */ /* 0x000fe200078e0206 */
[----:B------:R-:W-:Y:S01]  /*0330*/  IADD3 R13, PT, PT, R2, 0x161f14, R13 ;  /* 0x00161f14020d7810 */ /* 0x000fe20007ffe00d */
[----:B------:R-:W-:Y:S02]  /*0340*/  IMAD.SHL.U32 R11, R8, 0x10, RZ ;  /* 0x00000010080b7824 */ /* 0x000fe400078e00ff */
[----:B------:R-:W-:-:S02]  /*0350*/  IMAD R9, R10, -0x5, R9 ;  /* 0xfffffffb0a097824 */ /* 0x000fc400078e0209 */
[----:B------:R-:W-:Y:S01]  /*0360*/  IMAD.HI.U32 R14, R13, -0x33333333, RZ ;  /* 0xcccccccd0d0e7827 */ /* 0x000fe200078e00ff */
[----:B------:R-:W-:Y:S02]  /*0370*/  LOP3.LUT R15, R12, R4, R11, 0x96, !PT ;  /* 0x000000040c0f7212 */ /* 0x000fe400078e960b */
[----:B------:R-:W0:Y:S01]  /*0380*/  LDC.64 R4, c[0x0][0x380] ;  /* 0x0000e000ff047b82 */ /* 0x000e220000000a00 */
[----:B------:R-:W-:Y:S01]  /*0390*/  IADD3 R11, PT, PT, R2, 0x10974f, R3 ;  /* 0x0010974f020b7810 */ /* 0x000fe20007ffe003 */
[----:B------:R-:W-:Y:S01]  /*03a0*/  VIADD R9, R9, 0x2 ;  /* 0x0000000209097836 */ /* 0x000fe20000000000 */
[----:B------:R-:W-:Y:S02]  /*03b0*/  LOP3.LUT R7, R15, R8, RZ, 0x3c, !PT ;  /* 0x000000080f077212 */ /* 0x000fe400078e3cff */
[----:B------:R-:W-:Y:S01]  /*03c0*/  SHF.R.U32.HI R14, RZ, 0x2, R14 ;  /* 0x00000002ff0e7819 */ /* 0x000fe2000001160e */
[----:B------:R-:W-:-:S04]  /*03d0*/  IMAD.HI.U32 R12, R11, -0x33333333, RZ ;  /* 0xcccccccd0b0c7827 */ /* 0x000fc800078e00ff */
[----:B------:R-:W-:Y:S01]  /*03e0*/  IMAD.SHL.U32 R15, R7, 0x10, RZ ;  /* 0x00000010070f7824 */ /* 0x000fe200078e00ff */
[----:B------:R-:W-:-:S04]  /*03f0*/  SHF.R.U32.HI R12, RZ, 0x2, R12 ;  /* 0x00000002ff0c7819 */ /* 0x000fc8000001160c */
[----:B------:R-:W-:Y:S01]  /*0400*/  LOP3.LUT R16, R16, R17, R15, 0x96, !PT ;  /* 0x0000001110107212 */ /* 0x000fe200078e960f */
[----:B------:R-:W-:Y:S01]  /*0410*/  IMAD R12, R12, -0x5, R11 ;  /* 0xfffffffb0c0c7824 */ /* 0x000fe200078e020b */
[----:B------:R-:W-:Y:S02]  /*0420*/  LOP3.LUT R15, RZ, R2, RZ, 0x33, !PT ;  /* 0x00000002ff0f7212 */ /* 0x000fe400078e33ff */
[----:B------:R-:W-:Y:S02]  /*0430*/  SHF.R.U32.HI R17, RZ, 0x2, R3 ;  /* 0x00000002ff117819 */ /* 0x000fe40000011603 */
[----:B------:R-:W-:Y:S01]  /*0440*/  LOP3.LUT R16, R16, R7, RZ, 0x3c, !PT ;  /* 0x0000000710107212 */ /* 0x000fe200078e3cff */
[----:B------:R-:W-:Y:S02]  /*0450*/  IMAD.IADD R10, R8, 0x1, R15 ;  /* 0x00000001080a7824 */ /* 0x000fe400078e020f */
[----:B------:R-:W-:Y:S01]  /*0460*/  IMAD.IADD R7, R2, 0x1, R7 ;  /* 0x0000000102077824 */ /* 0x000fe200078e0207 */
[----:B------:R-:W-:Y:S01]  /*0470*/  LOP3.LUT R17, R16, R17, R3, 0x96, !PT ;  /* 0x0000001110117212 */ /* 0x000fe200078e9603 */
[----:B------:R-:W-:Y:S01]  /*0480*/  IMAD.IADD R15, R15, 0x1, R16 ;  /* 0x000000010f0f7824 */ /* 0x000fe200078e0210 */
[----:B------:R-:W-:Y:S01]  /*0490*/  LOP3.LUT R10, R10, 0x1, RZ, 0xc0, !PT ;  /* 0x000000010a0a7812 */ /* 0x000fe200078ec0ff */
[----:B0-----:R-:W-:Y:S01]  /*04a0*/  IMAD.WIDE.U32 R4, R0, 0x38, R4 ;  /* 0x0000003800047825 */ /* 0x001fe200078e0004 */
[----:B------:R-:W-:-:S02]  /*04b0*/  LOP3.LUT R7, R7, 0x1, RZ, 0xc0, !PT ;  /* 0x0000000107077812 */ /* 0x000fc400078ec0ff */
[----:B------:R-:W-:Y:S01]  /*04c0*/  LOP3.LUT R15, R15, 0x1, RZ, 0xc0, !PT ;  /* 0x000000010f0f7812 */ /* 0x000fe200078ec0ff */
[----:B------:R-:W-:Y:S01]  /*04d0*/  IMAD.IADD R17, R2, 0x1, R17 ;  /* 0x0000000102117824 */ /* 0x000fe200078e0211 */
[----:B------:R-:W-:Y:S01]  /*04e0*/  STG.E desc[UR4][R4.64+0x8], R9 ;  /* 0x0000080904007986 */ /* 0x000fe2000c101904 */
[----:B------:R-:W-:Y:S02]  /*04f0*/  VIADD R3, R6, 0x2 ;  /* 0x0000000206037836 */ /* 0x000fe40000000000 */
[----:B------:R-:W-:Y:S01]  /*0500*/  VIADD R10, R10, 0x1 ;  /* 0x000000010a0a7836 */ /* 0x000fe20000000000 */
[----:B------:R-:W-:Y:S01]  /*0510*/  LOP3.LUT R17, R17, 0x1, RZ, 0xc0, !PT ;  /* 0x0000000111117812 */ /* 0x000fe200078ec0ff */
[----:B------:R-:W-:Y:S01]  /*0520*/  IMAD R8, R14, -0x5, R13 ;  /* 0xfffffffb0e087824 */ /* 0x000fe200078e020d */
[----:B------:R0:W-:Y:S01]  /*0530*/  STG.E desc[UR4][R4.64+0x4], R3 ;  /* 0x0000040304007986 */ /* 0x0001e2000c101904 */
[----:B------:R-:W-:Y:S02]  /*0540*/  IMAD.IADD R11, R3, 0x1, -R10 ;  /* 0x00000001030b7824 */ /* 0x000fe400078e0a0a */
[----:B------:R-:W-:Y:S01]  /*0550*/  VIADD R2, R7, 0x1 ;  /* 0x0000000107027836 */ /* 0x000fe20000000000 */
[----:B------:R-:W-:Y:S01]  /*0560*/  STG.E desc[UR4][R4.64], R0 ;  /* 0x0000000004007986 */ /* 0x000fe2000c101904 */
[----:B------:R-:W-:-:S02]  /*0570*/  VIADD R7, R12, 0x2 ;  /* 0x000000020c077836 */ /* 0x000fc40000000000 */
[----:B------:R-:W-:Y:S01]  /*0580*/  VIADD R15, R15, 0x1 ;  /* 0x000000010f0f7836 */ /* 0x000fe20000000000 */
[----:B------:R1:W-:Y:S01]  /*0590*/  STG.E desc[UR4][R4.64+0x24], R11 ;  /* 0x0000240b04007986 */ /* 0x0003e2000c101904 */
[----:B------:R-:W-:Y:S02]  /*05a0*/  VIADD R17, R17, 0x1 ;  /* 0x0000000111117836 */ /* 0x000fe40000000000 */
[----:B------:R-:W-:Y:S01]  /*05b0*/  IMAD.IADD R13, R9, 0x1, -R2 ;  /* 0x00000001090d7824 */ /* 0x000fe200078e0a02 */
[----:B------:R-:W-:Y:S01]  /*05c0*/  STG.E desc[UR4][R4.64+0x14], R10 ;  /* 0x0000140a04007986 */ /* 0x000fe2000c101904 */
[----:B0-----:R-:W-:-:S03]  /*05d0*/  VIADD R3, R8, 0x2 ;  /* 0x0000000208037836 */ /* 0x001fc60000000000 */
[----:B------:R-:W-:Y:S01]  /*05e0*/  STG.E desc[UR4][R4.64+0x18], R2 ;  /* 0x0000180204007986 */ /* 0x000fe2000c101904 */
[----:B------:R-:W-:Y:S02]  /*05f0*/  IMAD.IADD R9, R3, 0x1, -R17 ;  /* 0x0000000103097824 */ /* 0x000fe400078e0a11 */
[----:B-1----:R-:W-:Y:S01]  /*0600*/  IMAD.IADD R11, R7, 0x1, -R15 ;  /* 0x00000001070b7824 */ /* 0x002fe200078e0a0f */
[----:B------:R-:W-:Y:S04]  /*0610*/  STG.E desc[UR4][R4.64+0xc], R7 ;  /* 0x00000c0704007986 */ /* 0x000fe8000c101904 */
[----:B------:R-:W-:Y:S04]  /*0620*/  STG.E desc[UR4][R4.64+0x28], R13 ;  /* 0x0000280d04007986 */ /* 0x000fe8000c101904 */
[----:B------:R-:W-:Y:S04]  /*0630*/  STG.E desc[UR4][R4.64+0x10], R3 ;  /* 0x0000100304007986 */ /* 0x000fe8000c101904 */
[----:B------:R-:W-:Y:S04]  /*0640*/  STG.E desc[UR4][R4.64+0x1c], R15 ;  /* 0x00001c0f04007986 */ /* 0x000fe8000c101904 */
[----:B------:R-:W-:Y:S04]  /*0650*/  STG.E desc[UR4][R4.64+0x2c], R11 ;  /* 0x00002c0b04007986 */ /* 0x000fe8000c101904 */
[----:B------:R-:W-:Y:S04]  /*0660*/  STG.E desc[UR4][R4.64+0x20], R17 ;  /* 0x0000201104007986 */ /* 0x000fe8000c101904 */
[----:B------:R-:W-:Y:S04]  /*0670*/  STG.E desc[UR4][R4.64+0x34], RZ ;  /* 0x000034ff04007986 */ /* 0x000fe8000c101904 */
[----:B------:R-:W-:Y:S01]  /*0680*/  STG.E desc[UR4][R4.64+0x30], R9 ;  /* 0x0000300904007986 */ /* 0x000fe2000c101904 */
[----:B------:R-:W-:Y:S06]  /*0690*/  BAR.SYNC.DEFER_BLOCKING 0x0 ;  /* 0x0000000000007b1d */ /* 0x000fec0000010000 */
[----:B------:R-:W-:Y:S05]  /*06a0*/  EXIT ;  /* 0x000000000000794d */ /* 0x000fea0003800000 */
.L_x_17:
        /* <DEDUP_REMOVED lines=13> */
.L_x_30:


//--------------------- .text._Z13InitResouorcePiP17curandStateXORWOW --------------------------
	.section	.text._Z13InitResouorcePiP17curandStateXORWOW,"ax",@progbits
	.align	128
        .global         _Z13InitResouorcePiP17curandStateXORWOW
        .type           _Z13InitResouorcePiP17curandStateXORWOW,@function
        .size           _Z13InitResouorcePiP17curandStateXORWOW,(.L_x_31 - _Z13InitResouorcePiP17curandStateXORWOW)
        .other          _Z13InitResouorcePiP17curandStateXORWOW,@"STO_CUDA_ENTRY STV_DEFAULT"
_Z13InitResouorcePiP17curandStateXORWOW:
.text._Z13InitResouorcePiP17curandStateXORWOW:
[----:B------:R-:W-:Y:S01]  /*0000*/  LDC R1, c[0x0][0x37c] ;  /* 0x0000df00ff017b82 */ /* 0x000fe20000000800 */
[----:B------:R-:W0:Y:S07]  /*0010*/  S2R R13, SR_TID.X ;  /* 0x00000000000d7919 */ /* 0x000e2e0000002100 */
[----:B------:R-:W0:Y:S01]  /*0020*/  LDC.64 R2, c[0x0][0x388] ;  /* 0x0000e200ff027b82 */ /* 0x000e220000000a00 */
[----:B------:R-:W1:Y:S07]  /*0030*/  LDCU.64 UR4, c[0x0][0x358] ;  /* 0x00006b00ff0477ac */ /* 0x000e6e0008000a00 */
[----:B------:R-:W2:Y:S01]  /*0040*/  LDC.64 R8, c[0x0][0x380] ;  /* 0x0000e000ff087b82 */ /* 0x000ea20000000a00 */
[----:B0-----:R-:W-:-:S05]  /*0050*/  IMAD.WIDE.U32 R2, R13, 0x30, R2 ;  /* 0x000000300d027825 */ /* 0x001fca00078e0002 */
[----:B-1----:R-:W3:Y:S04]  /*0060*/  LDG.E.64 R10, desc[UR4][R2.64] ;  /* 0x00000004020a7981 */ /* 0x002ee8000c1e1b00 */
[----:B------:R-:W4:Y:S04]  /*0070*/  LDG.E.64 R4, desc[UR4][R2.64+0x10] ;  /* 0x0000100402047981 */ /* 0x000f28000c1e1b00 */
[----:B------:R-:W5:Y:S01]  /*0080*/  LDG.E.64 R6, desc[UR4][R2.64+0x8] ;  /* 0x0000080402067981 */ /* 0x000f62000c1e1b00 */
[----:B--2---:R-:W-:Y:S01]  /*0090*/  IMAD.WIDE.U32 R8, R13, 0x4, R8 ;  /* 0x000000040d087825 */ /* 0x004fe200078e0008 */
[----:B---3--:R-:W-:-:S03]  /*00a0*/  SHF.R.U32.HI R0, RZ, 0x2, R11 ;  /* 0x00000002ff007819 */ /* 0x008fc6000001160b */
[----:B------:R-:W-:Y:S01]  /*00b0*/  VIADD R10, R10, 0x587c5 ;  /* 0x000587c50a0a7836 */ /* 0x000fe20000000000 */
[----:B------:R-:W-:Y:S01]  /*00c0*/  LOP3.LUT R0, R0, R11, RZ, 0x3c, !PT ;  /* 0x0000000b00007212 */ /* 0x000fe200078e3cff */
[----:B----4-:R-:W-:Y:S01]  /*00d0*/  IMAD.SHL.U32 R11, R5, 0x10, RZ ;  /* 0x00000010050b7824 */ /* 0x010fe200078e00ff */
[----:B------:R-:W-:Y:S01]  /*00e0*/  MOV R14, R5 ;  /* 0x00000005000e7202 */ /* 0x000fe20000000f00 */
[----:B------:R-:W-:Y:S01]  /*00f0*/  IMAD.MOV.U32 R13, RZ, RZ, R4 ;  /* 0x000000ffff0d7224 */ /* 0x000fe200078e0004 */
[----:B------:R-:W-:-:S04]  /*0100*/  SHF.L.U32 R12, R0, 0x1, RZ ;  /* 0x00000001000c7819 */ /* 0x000fc800000006ff */
[----:B------:R-:W-:-:S04]  /*0110*/  LOP3.LUT R12, R0, R12, R11, 0x96, !PT ;  /* 0x0000000c000c7212 */ /* 0x000fc800078e960b */
[----:B------:R-:W-:Y:S01]  /*0120*/  LOP3.LUT R15, R12, R5, RZ, 0x3c, !PT ;  /* 0x000000050c0f7212 */ /* 0x000fe200078e3cff */
[----:B-----5:R-:W-:-:S03]  /*0130*/  IMAD.MOV.U32 R12, RZ, RZ, R7 ;  /* 0x000000ffff0c7224 */ /* 0x020fc600078e0007 */
[----:B------:R-:W-:Y:S01]  /*0140*/  IADD3 R0, PT, PT, R15, R10, RZ ;  /* 0x0000000a0f007210 */ /* 0x000fe20007ffe0ff */
[----:B------:R-:W-:Y:S04]  /*0150*/  STG.E.64 desc[UR4][R2.64+0x10], R14 ;  /* 0x0000100e02007986 */ /* 0x000fe8000c101b04 */
[----:B------:R-:W-:Y:S01]  /*0160*/  IMAD.HI.U32 R11, R0, -0x33333333, RZ ;  /* 0xcccccccd000b7827 */ /* 0x000fe200078e00ff */
[----:B------:R-:W-:Y:S04]  /*0170*/  STG.E.64 desc[UR4][R2.64+0x8], R12 ;  /* 0x0000080c02007986 */ /* 0x000fe8000c101b04 */
[----:B------:R-:W-:-:S05]  /*0180*/  SHF.R.U32.HI R11, RZ, 0x3, R11 ;  /* 0x00000003ff0b7819 */ /* 0x000fca000001160b */
[----:B------:R-:W-:Y:S01]  /*0190*/  IMAD R0, R11, -0xa, R0 ;  /* 0xfffffff60b007824 */ /* 0x000fe200078e0200 */
[----:B------:R-:W-:-:S03]  /*01a0*/  MOV R11, R6 ;  /* 0x00000006000b7202 */ /* 0x000fc60000000f00 */
[----:B------:R-:W-:Y:S02]  /*01b0*/  VIADD R5, R0, 0xa ;  /* 0x0000000a00057836 */ /* 0x000fe40000000000 */
[----:B------:R-:W-:Y:S04]  /*01c0*/  STG.E.64 desc[UR4][R2.64], R10 ;  /* 0x0000000a02007986 */ /* 0x000fe8000c101b04 */
[----:B------:R-:W-:Y:S01]  /*01d0*/  STG.E desc[UR4][R8.64], R5 ;  /* 0x0000000508007986 */ /* 0x000fe2000c101904 */
[----:B------:R-:W-:Y:S05]  /*01e0*/  EXIT ;  /* 0x000000000000794d */ /* 0x000fea0003800000 */
.L_x_18:
        /* <DEDUP_REMOVED lines=9> */
.L_x_31:


//--------------------- .text._Z10initKernelP17curandStateXORWOWm --------------------------
	.section	.text._Z10initKernelP17curandStateXORWOWm,"ax",@progbits
	.align	128
        .global         _Z10initKernelP17curandStateXORWOWm
        .type           _Z10initKernelP17curandStateXORWOWm,@function
        .size           _Z10initKernelP17curandStateXORWOWm,(.L_x_32 - _Z10initKernelP17curandStateXORWOWm)
        .other          _Z10initKernelP17curandStateXORWOWm,@"STO_CUDA_ENTRY STV_DEFAULT"
_Z10initKernelP17curandStateXORWOWm:
.text._Z10initKernelP17curandStateXORWOWm:
[----:B------:R-:W-:Y:S08]  /*0000*/  LDC R1, c[0x0][0x37c] ;  /* 0x0000df00ff017b82 */ /* 0x000ff00000000800 */
[----:B------:R-:W0:Y:S01]  /*0010*/  LDC.64 R4, c[0x0][0x388] ;  /* 0x0000e200ff047b82 */ /* 0x000e220000000a00 */
[----:B------:R-:W1:Y:S01]  /*0020*/  S2R R13, SR_TID.X ;  /* 0x00000000000d7919 */ /* 0x000e620000002100 */
[----:B------:R-:W2:Y:S01]  /*0030*/  LDCU.64 UR4, c[0x0][0x358] ;  /* 0x00006b00ff0477ac */ /* 0x000ea20008000a00 */
[----:B------:R-:W-:Y:S05]  /*0040*/  BSSY.RECONVERGENT B0, `(.L_x_19) ;  /* 0x00000e7000007945 */ /* 0x000fea0003800200 */
[----:B------:R-:W1:Y:S01]  /*0050*/  LDC.64 R2, c[0x0][0x380] ;  /* 0x0000e000ff027b82 */ /* 0x000e620000000a00 */
[----:B0-----:R-:W-:-:S02]  /*0060*/  LOP3.LUT R0, R4, 0xaad26b49, RZ, 0x3c, !PT ;  /* 0xaad26b4904007812 */ /* 0x001fc400078e3cff */
[----:B------:R-:W-:-:S03]  /*0070*/  LOP3.LUT R4, R5, 0xf7dcefdd, RZ, 0x3c, !PT ;  /* 0xf7dcefdd05047812 */ /* 0x000fc600078e3cff */
[----:B------:R-:W-:Y:S02]  /*0080*/  IMAD R0, R0, 0x4182bed5, RZ ;  /* 0x4182bed500007824 */ /* 0x000fe400078e02ff */
[----:B------:R-:W-:Y:S02]  /*0090*/  IMAD R5, R4, -0x658354e5, RZ ;  /* 0x9a7cab1b04057824 */ /* 0x000fe400078e02ff */
[----:B-1----:R-:W-:Y:S01]  /*00a0*/  IMAD.WIDE.U32 R2, R13, 0x30, R2 ;  /* 0x000000300d027825 */ /* 0x002fe200078e0002 */
[C---:B------:R-:W-:Y:S02]  /*00b0*/  LOP3.LUT R8, R0.reuse, 0x159a55e5, RZ, 0x3c, !PT ;  /* 0x159a55e500087812 */ /* 0x040fe400078e3cff */
[C---:B------:R-:W-:Y:S01]  /*00c0*/  IADD3 R6, PT, PT, R0.reuse, 0x64f0c9, R5 ;  /* 0x0064f0c900067810 */ /* 0x040fe20007ffe005 */
[C---:B------:R-:W-:Y:S01]  /*00d0*/  VIADD R7, R0.reuse, 0x75bcd15 ;  /* 0x075bcd1500077836 */ /* 0x040fe20000000000 */
[----:B------:R-:W-:Y:S01]  /*00e0*/  LOP3.LUT R10, R5, 0x5491333, RZ, 0x3c, !PT ;  /* 0x05491333050a7812 */ /* 0x000fe200078e3cff */
[----:B------:R-:W-:Y:S01]  /*00f0*/  VIADD R11, R0, 0x583f19 ;  /* 0x00583f19000b7836 */ /* 0x000fe20000000000 */
[----:B------:R-:W-:Y:S01]  /*0100*/  ISETP.NE.AND P0, PT, R13, RZ, PT ;  /* 0x000000ff0d00720c */ /* 0x000fe20003f05270 */
[----:B------:R-:W-:Y:S01]  /*0110*/  VIADD R9, R5, 0x1f123bb5 ;  /* 0x1f123bb505097836 */ /* 0x000fe20000000000 */
[----:B--2---:R0:W-:Y:S04]  /*0120*/  STG.E.64 desc[UR4][R2.64], R6 ;  /* 0x0000000602007986 */ /* 0x0041e8000c101b04 */
[----:B------:R0:W-:Y:S04]  /*0130*/  STG.E.64 desc[UR4][R2.64+0x8], R8 ;  /* 0x0000080802007986 */ /* 0x0001e8000c101b04 */
[----:B------:R0:W-:Y:S03]  /*0140*/  STG.E.64 desc[UR4][R2.64+0x10], R10 ;  /* 0x0000100a02007986 */ /* 0x0001e6000c101b04 */
[----:B------:R-:W-:Y:S05]  /*0150*/  @!P0 BRA `(.L_x_20) ;  /* 0x0000000c00548947 */ /* 0x000fea0003800000 */
[----:B------:R-:W-:Y:S01]  /*0160*/  IMAD.MOV.U32 R0, RZ, RZ, R13 ;  /* 0x000000ffff007224 */ /* 0x000fe200078e000d */
[----:B0-----:R-:W-:-:S07]  /*0170*/  CS2R R10, SRZ ;  /* 0x00000000000a7805 */ /* 0x001fce000001ff00 */
.L_x_26:
[----:B0-----:R-:W-:Y:S01]  /*0180*/  LOP3.LUT R2, R0, 0x3, RZ, 0xc0, !PT ;  /* 0x0000000300027812 */ /* 0x001fe200078ec0ff */
[----:B------:R-:W-:Y:S03]  /*0190*/  BSSY.RECONVERGENT B1, `(.L_x_21) ;  /* 0x00000cb000017945 */ /* 0x000fe60003800200 */
[----:B------:R-:W-:-:S04]  /*01a0*/  ISETP.NE.U32.AND P0, PT, R2, RZ, PT ;  /* 0x000000ff0200720c */ /* 0x000fc80003f05070 */
[----:B------:R-:W-:-:S13]  /*01b0*/  ISETP.NE.AND.EX P0, PT, RZ, RZ, PT, P0 ;  /* 0x000000ffff00720c */ /* 0x000fda0003f05300 */
[----:B------:R-:W-:Y:S05]  /*01c0*/  @!P0 BRA `(.L_x_22) ;  /* 0x0000000c001c8947 */ /* 0x000fea0003800000 */
[----:B------:R-:W0:Y:S01]  /*01d0*/  LDC.64 R6, c[0x4][0x8] ;  /* 0x01000200ff067b82 */ /* 0x000e220000000a00 */
[----:B------:R-:W-:Y:S02]  /*01e0*/  IMAD.MOV.U32 R12, RZ, RZ, RZ ;  /* 0x000000ffff0c7224 */ /* 0x000fe400078e00ff */
[----:B0-----:R-:W-:-:S07]  /*01f0*/  IMAD.WIDE.U32 R6, R10, 0xc80, R6 ;  /* 0x00000c800a067825 */ /* 0x001fce00078e0006 */
.L_x_25:
[----:B0-----:R-:W-:Y:S01]  /*0200*/  IMAD.MOV.U32 R13, RZ, RZ, RZ ;  /* 0x000000ffff0d7224 */ /* 0x001fe200078e00ff */
[----:B------:R-:W-:Y:S01]  /*0210*/  CS2R R2, SRZ ;  /* 0x0000000000027805 */ /* 0x000fe2000001ff00 */
[----:B------:R-:W-:Y:S01]  /*0220*/  IMAD.MOV.U32 R15, RZ, RZ, RZ ;  /* 0x000000ffff0f7224 */ /* 0x000fe200078e00ff */
[----:B------:R-:W-:-:S07]  /*0230*/  CS2R R4, SRZ ;  /* 0x0000000000047805 */ /* 0x000fce000001ff00 */
.L_x_24:
[----:B------:R-:W0:Y:S01]  /*0240*/  S2R R14, SR_TID.X ;  /* 0x00000000000e7919 */ /* 0x000e220000002100 */
[----:B------:R-:W0:Y:S02]  /*0250*/  LDC.64 R8, c[0x0][0x380] ;  /* 0x0000e000ff087b82 */ /* 0x000e240000000a00 */
[----:B0-----:R-:W-:-:S04]  /*0260*/  IMAD.WIDE.U32 R8, R14, 0x30, R8 ;  /* 0x000000300e087825 */ /* 0x001fc800078e0008 */
[----:B------:R-:W-:-:S05]  /*0270*/  IMAD.WIDE.U32 R8, R15, 0x4, R8 ;  /* 0x000000040f087825 */ /* 0x000fca00078e0008 */
[----:B------:R0:W5:Y:S01]  /*0280*/  LDG.E R16, desc[UR4][R8.64+0x4] ;  /* 0x0000040408107981 */ /* 0x000162000c1e1900 */
[----:B------:R-:W-:-:S07]  /*0290*/  IMAD.MOV.U32 R17, RZ, RZ, RZ ;  /* 0x000000ffff117224 */ /* 0x000fce00078e00ff */
.L_x_23:
[----:B-----5:R-:W-:Y:S01]  /*02a0*/  SHF.R.U32.HI R24, RZ, R17, R16 ;  /* 0x00000011ff187219 */ /* 0x020fe20000011610 */
[----:B0-----:R-:W-:-:S03]  /*02b0*/  IMAD.SHL.U32 R8, R15, 0x20, RZ ;  /* 0x000000200f087824 */ /* 0x001fc600078e00ff */
[----:B------:R-:W-:Y:S01]  /*02c0*/  LOP3.LUT R9, R24, 0x1, RZ, 0xc0, !PT ;  /* 0x0000000118097812 */ /* 0x000fe200078ec0ff */
[----:B------:R-:W-:-:S03]  /*02d0*/  IMAD.IADD R8, R8, 0x1, R17 ;  /* 0x0000000108087824 */ /* 0x000fc600078e0211 */
[----:B------:R-:W-:Y:S01]  /*02e0*/  ISETP.NE.U32.AND P0, PT, R9, 0x1, PT ;  /* 0x000000010900780c */ /* 0x000fe20003f05070 */
[----:B------:R-:W-:-:S03]  /*02f0*/  IMAD R9, R8, 0x5, RZ ;  /* 0x0000000508097824 */ /* 0x000fc600078e02ff */
[----:B------:R-:W-:Y:S01]  /*0300*/  R2P PR, R24, 0x7e ;  /* 0x0000007e18007804 */ /* 0x000fe20000000000 */
[----:B------:R-:W-:-:S08]  /*0310*/  IMAD.WIDE.U32 R8, R9, 0x4, R6 ;  /* 0x0000000409087825 */ /* 0x000fd000078e0006 */
[----:B------:R-:W2:Y:S04]  /*0320*/  @!P0 LDG.E R18, desc[UR4][R8.64] ;  /* 0x0000000408128981 */ /* 0x000ea8000c1e1900 */
[----:B------:R-:W3:Y:S04]  /*0330*/  @P1 LDG.E R22, desc[UR4][R8.64+0x14] ;  /* 0x0000140408161981 */ /* 0x000ee8000c1e1900 */
[----:B------:R-:W4:Y:S04]  /*0340*/  @!P0 LDG.E R20, desc[UR4][R8.64+0x10] ;  /* 0x0000100408148981 */ /* 0x000f28000c1e1900 */
[----:B------:R-:W4:Y:S04]  /*0350*/  @P2 LDG.E R28, desc[UR4][R8.64+0x28] ;  /* 0x00002804081c2981 */ /* 0x000f28000c1e1900 */
[----:B------:R-:W4:Y:S04]  /*0360*/  @P1 LDG.E R26, desc[UR4][R8.64+0x24] ;  /* 0x00002404081a1981 */ /* 0x000f28000c1e1900 */
[----:B------:R-:W4:Y:S04]  /*0370*/  @P3 LDG.E R21, desc[UR4][R8.64+0x3c] ;  /* 0x00003c0408153981 */ /* 0x000f28000c1e1900 */
[----:B------:R-:W4:Y:S04]  /*0380*/  @P2 LDG.E R19, desc[UR4][R8.64+0x38] ;  /* 0x0000380408132981 */ /* 0x000f28000c1e1900 */
[----:B------:R-:W4:Y:S04]  /*0390*/  @P4 LDG.E R23, desc[UR4][R8.64+0x50] ;  /* 0x0000500408174981 */ /* 0x000f28000c1e1900 */
[----:B------:R-:W4:Y:S01]  /*03a0*/  @P1 LDG.E R25, desc[UR4][R8.64+0x20] ;  /* 0x0000200408191981 */ /* 0x000f22000c1e1900 */
[----:B--2---:R-:W-:-:S03]  /*03b0*/  @!P0 LOP3.LUT R13, R13, R18, RZ, 0x3c, !PT ;  /* 0x000000120d0d8212 */ /* 0x004fc600078e3cff */
[----:B------:R-:W2:Y:S01]  /*03c0*/  @!P0 LDG.E R18, desc[UR4][R8.64+0x8] ;  /* 0x0000080408128981 */ /* 0x000ea2000c1e1900 */
[----:B---3--:R-:W-:-:S03]  /*03d0*/  @P1 LOP3.LUT R13, R13, R22, RZ, 0x3c, !PT ;  /* 0x000000160d0d1212 */ /* 0x008fc600078e3cff */
[----:B------:R-:W3:Y:S01]  /*03e0*/  @P3 LDG.E R22, desc[UR4][R8.64+0x4c] ;  /* 0x00004c0408163981 */ /* 0x000ee2000c1e1900 */
[----:B----4-:R-:W-:-:S03]  /*03f0*/  @!P0 LOP3.LUT R3, R3, R20, RZ, 0x3c, !PT ;  /* 0x0000001403038212 */ /* 0x010fc600078e3cff */
[----:B------:R-:W4:Y:S01]  /*0400*/  @P1 LDG.E R20, desc[UR4][R8.64+0x1c] ;  /* 0x00001c0408141981 */ /* 0x000f22000c1e1900 */
[----:B------:R-:W-:Y:S02]  /*0410*/  @P2 LOP3.LUT R13, R13, R28, RZ, 0x3c, !PT ;  /* 0x0000001c0d0d2212 */ /* 0x000fe400078e3cff */
[----:B------:R-:W-:Y:S02]  /*0420*/  @P1 LOP3.LUT R3, R3, R26, RZ, 0x3c, !PT ;  /* 0x0000001a03031212 */ /* 0x000fe400078e3cff */
[----:B------:R-:W4:Y:S01]  /*0430*/  @P5 LDG.E R26, desc[UR4][R8.64+0x64] ;  /* 0x00006404081a5981 */ /* 0x000f22000c1e1900 */
[----:B------:R-:W-:-:S03]  /*0440*/  @P3 LOP3.LUT R13, R13, R21, RZ, 0x3c, !PT ;  /* 0x000000150d0d3212 */ /* 0x000fc600078e3cff */
[----:B------:R-:W4:Y:S01]  /*0450*/  @!P0 LDG.E R21, desc[UR4][R8.64+0xc] ;  /* 0x00000c0408158981 */ /* 0x000f22000c1e1900 */
[----:B------:R-:W-:-:S03]  /*0460*/  @P2 LOP3.LUT R3, R3, R19, RZ, 0x3c, !PT ;  /* 0x0000001303032212 */ /* 0x000fc600078e3cff */
[----:B------:R-:W4:Y:S01]  /*0470*/  @!P0 LDG.E R19, desc[UR4][R8.64+0x4] ;  /* 0x0000040408138981 */ /* 0x000f22000c1e1900 */
[----:B------:R-:W-:-:S03]  /*0480*/  @P4 LOP3.LUT R13, R13, R23, RZ, 0x3c, !PT ;  /* 0x000000170d0d4212 */ /* 0x000fc600078e3cff */
[----:B------:R-:W4:Y:S01]  /*0490*/  @P1 LDG.E R23, desc[UR4][R8.64+0x18] ;  /* 0x0000180408171981 */ /* 0x000f22000c1e1900 */
[----:B--2---:R-:W-:-:S03]  /*04a0*/  @!P0 LOP3.LUT R5, R5, R18, RZ, 0x3c, !PT ;  /* 0x0000001205058212 */ /* 0x004fc600078e3cff */
[----:B------:R-:W2:Y:S01]  /*04b0*/  @P2 LDG.E R18, desc[UR4][R8.64+0x30] ;  /* 0x0000300408122981 */ /* 0x000ea2000c1e1900 */
[----:B---3--:R-:W-:-:S03]  /*04c0*/  @P3 LOP3.LUT R3, R3, R22, RZ, 0x3c, !PT ;  /* 0x0000001603033212 */ /* 0x008fc600078e3cff */
[----:B------:R-:W3:Y:S01]  /*04d0*/  @P4 LDG.E R22, desc[UR4][R8.64+0x60] ;  /* 0x0000600408164981 */ /* 0x000ee2000c1e1900 */
[----:B----4-:R-:W-:-:S03]  /*04e0*/  @P1 LOP3.LUT R5, R5, R20, RZ, 0x3c, !PT ;  /* 0x0000001405051212 */ /* 0x010fc600078e3cff */
[----:B------:R-:W4:Y:S01]  /*04f0*/  @P3 LDG.E R20, desc[UR4][R8.64+0x44] ;  /* 0x0000440408143981 */ /* 0x000f22000c1e1900 */
[----:B------:R-:W-:-:S03]  /*0500*/  @P5 LOP3.LUT R13, R13, R26, RZ, 0x3c, !PT ;  /* 0x0000001a0d0d5212 */ /* 0x000fc600078e3cff */
[----:B------:R-:W4:Y:S01]  /*0510*/  @P6 LDG.E R26, desc[UR4][R8.64+0x78] ;  /* 0x00007804081a6981 */ /* 0x000f22000c1e1900 */
[----:B------:R-:W-:-:S03]  /*0520*/  @!P0 LOP3.LUT R2, R2, R21, RZ, 0x3c, !PT ;  /* 0x0000001502028212 */ /* 0x000fc600078e3cff */
[----:B------:R-:W4:Y:S01]  /*0530*/  @P2 LDG.E R21, desc[UR4][R8.64+0x34] ;  /* 0x0000340408152981 */ /* 0x000f22000c1e1900 */
[----:B------:R-:W-:-:S03]  /*0540*/  @!P0 LOP3.LUT R4, R4, R19, RZ, 0x3c, !PT ;  /* 0x0000001304048212 */ /* 0x000fc600078e3cff */
[----:B------:R-:W4:Y:S01]  /*0550*/  @P2 LDG.E R19, desc[UR4][R8.64+0x2c] ;  /* 0x00002c0408132981 */ /* 0x000f22000c1e1900 */
[----:B------:R-:W-:Y:S02]  /*0560*/  @P1 LOP3.LUT R2, R2, R25, RZ, 0x3c, !PT ;  /* 0x0000001902021212 */ /* 0x000fe400078e3cff */
[----:B------:R-:W-:Y:S01]  /*0570*/  @P1 LOP3.LUT R4, R4, R23, RZ, 0x3c, !PT ;  /* 0x0000001704041212 */ /* 0x000fe200078e3cff */
[----:B------:R-:W4:Y:S04]  /*0580*/  @P3 LDG.E R25, desc[UR4][R8.64+0x48] ;  /* 0x0000480408193981 */ /* 0x000f28000c1e1900 */
[----:B------:R-:W4:Y:S01]  /*0590*/  @P3 LDG.E R23, desc[UR4][R8.64+0x40] ;  /* 0x0000400408173981 */ /* 0x000f22000c1e1900 */
[----:B------:R-:W-:Y:S02]  /*05a0*/  LOP3.LUT P0, RZ, R24, 0x80, RZ, 0xc0, !PT ;  /* 0x0000008018ff7812 */ /* 0x000fe4000780c0ff */
[----:B--2---:R-:W-:-:S02]  /*05b0*/  @P2 LOP3.LUT R5, R5, R18, RZ, 0x3c, !PT ;  /* 0x0000001205052212 */ /* 0x004fc400078e3cff */
[----:B------:R-:W2:Y:S01]  /*05c0*/  @P4 LDG.E R18, desc[UR4][R8.64+0x58] ;  /* 0x0000580408124981 */ /* 0x000ea2000c1e1900 */
[----:B---3--:R-:W-:-:S03]  /*05d0*/  @P4 LOP3.LUT R3, R3, R22, RZ, 0x3c, !PT ;  /* 0x0000001603034212 */ /* 0x008fc600078e3cff */
[----:B------:R-:W3:Y:S01]  /*05e0*/  @P5 LDG.E R22, desc[UR4][R8.64+0x74] ;  /* 0x0000740408165981 */ /* 0x000ee2000c1e1900 */
[----:B----4-:R-:W-:-:S03]  /*05f0*/  @P3 LOP3.LUT R5, R5, R20, RZ, 0x3c, !PT ;  /* 0x0000001405053212 */ /* 0x010fc600078e3cff */
[----:B------:R-:W4:Y:S01]  /*0600*/  @P5 LDG.E R20, desc[UR4][R8.64+0x6c] ;  /* 0x00006c0408145981 */ /* 0x000f22000c1e1900 */
[----:B------:R-:W-:-:S03]  /*0610*/  @P6 LOP3.LUT R13, R13, R26, RZ, 0x3c, !PT ;  /* 0x0000001a0d0d6212 */ /* 0x000fc600078e3cff */
        /* <DEDUP_REMOVED lines=9> */
[----:B--2---:R-:W-:-:S03]  /*06b0*/  @P4 LOP3.LUT R5, R5, R18, RZ, 0x3c, !PT ;  /* 0x0000001205054212 */ /* 0x004fc600078e3cff */
        /* <DEDUP_REMOVED lines=15> */
[----:B--2---:R-:W-:-:S04]  /*07b0*/  @P6 LOP3.LUT R5, R5, R18, RZ, 0x3c, !PT ;  /* 0x0000001205056212 */ /* 0x004fc800078e3cff */
[----:B---3--:R-:W-:Y:S02]  /*07c0*/  @P0 LOP3.LUT R5, R5, R22, RZ, 0x3c, !PT ;  /* 0x0000001605050212 */ /* 0x008fe400078e3cff */
[----:B----4-:R-:W-:-:S04]  /*07d0*/  @P6 LOP3.LUT R3, R3, R20, RZ, 0x3c, !PT ;  /* 0x0000001403036212 */ /* 0x010fc800078e3cff */
[----:B------:R-:W-:Y:S02]  /*07e0*/  @P0 LOP3.LUT R3, R3, R26, RZ, 0x3c, !PT ;  /* 0x0000001a03030212 */ /* 0x000fe400078e3cff */
[----:B------:R-:W-:Y:S02]  /*07f0*/  @P6 LOP3.LUT R2, R2, R21, RZ, 0x3c, !PT ;  /* 0x0000001502026212 */ /* 0x000fe400078e3cff */
[----:B------:R-:W-:Y:S02]  /*0800*/  @P6 LOP3.LUT R4, R4, R19, RZ, 0x3c, !PT ;  /* 0x0000001304046212 */ /* 0x000fe400078e3cff */
[----:B------:R-:W-:Y:S02]  /*0810*/  @P0 LOP3.LUT R2, R2, R25, RZ, 0x3c, !PT ;  /* 0x0000001902020212 */ /* 0x000fe400078e3cff */
[----:B------:R-:W-:Y:S02]  /*0820*/  @P0 LOP3.LUT R4, R4, R23, RZ, 0x3c, !PT ;  /* 0x0000001704040212 */ /* 0x000fe400078e3cff */
[----:B------:R-:W-:-:S13]  /*0830*/  R2P PR, R24.B1, 0x7f ;  /* 0x0000007f18007804 */ /* 0x000fda0000001000 */
[----:B------:R-:W2:Y:S04]  /*0840*/  @P0 LDG.E R18, desc[UR4][R8.64+0xa0] ;  /* 0x0000a00408120981 */ /* 0x000ea8000c1e1900 */
[----:B------:R-:W3:Y:S04]  /*0850*/  @P1 LDG.E R20, desc[UR4][R8.64+0xb4] ;  /* 0x0000b40408141981 */ /* 0x000ee8000c1e1900 */
[----:B------:R-:W4:Y:S04]  /*0860*/  @P2 LDG.E R26, desc[UR4][R8.64+0xc8] ;  /* 0x0000c804081a2981 */ /* 0x000f28000c1e1900 */
[----:B------:R-:W4:Y:S04]  /*0870*/  @P3 LDG.E R28, desc[UR4][R8.64+0xdc] ;  /* 0x0000dc04081c3981 */ /* 0x000f28000c1e1900 */
[----:B------:R-:W4:Y:S04]  /*0880*/  @P0 LDG.E R19, desc[UR4][R8.64+0xa4] ;  /* 0x0000a40408130981 */ /* 0x000f28000c1e1900 */
[----:B------:R-:W4:Y:S04]  /*0890*/  @P0 LDG.E R22, desc[UR4][R8.64+0xb0] ;  /* 0x0000b00408160981 */ /* 0x000f28000c1e1900 */
[----:B------:R-:W4:Y:S04]  /*08a0*/  @P4 LDG.E R25, desc[UR4][R8.64+0xf0] ;  /* 0x0000f00408194981 */ /* 0x000f28000c1e1900 */
[----:B------:R-:W4:Y:S04]  /*08b0*/  @P0 LDG.E R21, desc[UR4][R8.64+0xac] ;  /* 0x0000ac0408150981 */ /* 0x000f28000c1e1900 */
[----:B------:R-:W4:Y:S01]  /*08c0*/  @P1 LDG.E R23, desc[UR4][R8.64+0xb8] ;  /* 0x0000b80408171981 */ /* 0x000f22000c1e1900 */
[----:B--2---:R-:W-:-:S03]  /*08d0*/  @P0 LOP3.LUT R13, R13, R18, RZ, 0x3c, !PT ;  /* 0x000000120d0d0212 */ /* 0x004fc600078e3cff */
[----:B------:R-:W2:Y:S01]  /*08e0*/  @P1 LDG.E R18, desc[UR4][R8.64+0xbc] ;  /* 0x0000bc0408121981 */ /* 0x000ea2000c1e1900 */
[----:B---3--:R-:W-:-:S03]  /*08f0*/  @P1 LOP3.LUT R13, R13, R20, RZ, 0x3c, !PT ;  /* 0x000000140d0d1212 */ /* 0x008fc600078e3cff */
[----:B------:R-:W3:Y:S01]  /*0900*/  @P0 LDG.E R20, desc[UR4][R8.64+0xa8] ;  /* 0x0000a80408140981 */ /* 0x000ee2000c1e1900 */
[----:B----4-:R-:W-:-:S03]  /*0910*/  @P2 LOP3.LUT R13, R13, R26, RZ, 0x3c, !PT ;  /* 0x0000001a0d0d2212 */ /* 0x010fc600078e3cff */
[----:B------:R-:W4:Y:S01]  /*0920*/  @P5 LDG.E R26, desc[UR4][R8.64+0x104] ;  /* 0x00010404081a5981 */ /* 0x000f22000c1e1900 */
[----:B------:R-:W-:Y:S02]  /*0930*/  @P3 LOP3.LUT R13, R13, R28, RZ, 0x3c, !PT ;  /* 0x0000001c0d0d3212 */ /* 0x000fe400078e3cff */
[----:B------:R-:W-:Y:S02]  /*0940*/  @P0 LOP3.LUT R4, R4, R19, RZ, 0x3c, !PT ;  /* 0x0000001304040212 */ /* 0x000fe400078e3cff */
        /* <DEDUP_REMOVED lines=9> */
[----:B---3--:R-:W-:-:S03]  /*09e0*/  @P0 LOP3.LUT R5, R5, R20, RZ, 0x3c, !PT ;  /* 0x0000001405050212 */ /* 0x008fc600078e3cff */
[----:B------:R-:W3:Y:S01]  /*09f0*/  @P1 LDG.E R20, desc[UR4][R8.64+0xc4] ;  /* 0x0000c40408141981 */ /* 0x000ee2000c1e1900 */
[----:B--2---:R-:W-:-:S03]  /*0a00*/  @P1 LOP3.LUT R5, R5, R18, RZ, 0x3c, !PT ;  /* 0x0000001205051212 */ /* 0x004fc600078e3cff */
[----:B------:R-:W2:Y:S01]  /*0a10*/  @P3 LDG.E R18, desc[UR4][R8.64+0xe4] ;  /* 0x0000e40408123981 */ /* 0x000ea2000c1e1900 */
[----:B------:R-:W-:Y:S02]  /*0a20*/  LOP3.LUT P0, RZ, R24, 0x8000, RZ, 0xc0, !PT ;  /* 0x0000800018ff7812 */ /* 0x000fe4000780c0ff */
[----:B----4-:R-:W-:Y:S01]  /*0a30*/  @P5 LOP3.LUT R13, R13, R26, RZ, 0x3c, !PT ;  /* 0x0000001a0d0d5212 */ /* 0x010fe200078e3cff */
[----:B------:R-:W4:Y:S04]  /*0a40*/  @P2 LDG.E R24, desc[UR4][R8.64+0xd8] ;  /* 0x0000d80408182981 */ /* 0x000f28000c1e1900 */
[----:B------:R-:W4:Y:S01]  /*0a50*/  @P6 LDG.E R26, desc[UR4][R8.64+0x118] ;  /* 0x00011804081a6981 */ /* 0x000f22000c1e1900 */
[----:B------:R-:W-:Y:S02]  /*0a60*/  @P1 LOP3.LUT R2, R2, R19, RZ, 0x3c, !PT ;  /* 0x0000001302021212 */ /* 0x000fe400078e3cff */
[----:B------:R-:W-:Y:S01]  /*0a70*/  @P2 LOP3.LUT R5, R5, R22, RZ, 0x3c, !PT ;  /* 0x0000001605052212 */ /* 0x000fe200078e3cff */
[----:B------:R-:W4:Y:S04]  /*0a80*/  @P3 LDG.E R19, desc[UR4][R8.64+0xe8] ;  /* 0x0000e80408133981 */ /* 0x000f28000c1e1900 */
[----:B------:R-:W4:Y:S01]  /*0a90*/  @P4 LDG.E R22, desc[UR4][R8.64+0xf8] ;  /* 0x0000f80408164981 */ /* 0x000f22000c1e1900 */
[----:B------:R-:W-:-:S03]  /*0aa0*/  @P2 LOP3.LUT R4, R4, R21, RZ, 0x3c, !PT ;  /* 0x0000001504042212 */ /* 0x000fc600078e3cff */
[----:B------:R-:W4:Y:S01]  /*0ab0*/  @P4 LDG.E R21, desc[UR4][R8.64+0xf4] ;  /* 0x0000f40408154981 */ /* 0x000f22000c1e1900 */
[----:B------:R-:W-:-:S03]  /*0ac0*/  @P2 LOP3.LUT R2, R2, R23, RZ, 0x3c, !PT ;  /* 0x0000001702022212 */ /* 0x000fc600078e3cff */
[----:B------:R-:W4:Y:S01]  /*0ad0*/  @P4 LDG.E R23, desc[UR4][R8.64+0xfc] ;  /* 0x0000fc0408174981 */ /* 0x000f22000c1e1900 */
[----:B------:R-:W-:-:S03]  /*0ae0*/  @P3 LOP3.LUT R4, R4, R25, RZ, 0x3c, !PT ;  /* 0x0000001904043212 */ /* 0x000fc600078e3cff */
[----:B------:R-:W4:Y:S04]  /*0af0*/  @P5 LDG.E R25, desc[UR4][R8.64+0x108] ;  /* 0x0001080408195981 */ /* 0x000f28000c1e1900 */
[----:B------:R-:W4:Y:S01]  /*0b00*/  @P0 LDG.E R27, desc[UR4][R8.64+0x138] ;  /* 0x00013804081b0981 */ /* 0x000f22000c1e1900 */
[----:B---3--:R-:W-:-:S03]  /*0b10*/  @P1 LOP3.LUT R3, R3, R20, RZ, 0x3c, !PT ;  /* 0x0000001403031212 */ /* 0x008fc600078e3cff */
[----:B------:R-:W3:Y:S01]  /*0b20*/  @P3 LDG.E R20, desc[UR4][R8.64+0xec] ;  /* 0x0000ec0408143981 */ /* 0x000ee2000c1e1900 */
[----:B--2---:R-:W-:-:S03]  /*0b30*/  @P3 LOP3.LUT R5, R5, R18, RZ, 0x3c, !PT ;  /* 0x0000001205053212 */ /* 0x004fc600078e3cff */
[----:B------:R-:W2:Y:S01]  /*0b40*/  @P5 LDG.E R18, desc[UR4][R8.64+0x10c] ;  /* 0x00010c0408125981 */ /* 0x000ea2000c1e1900 */
        /* <DEDUP_REMOVED lines=22> */
[----:B------:R-:W-:-:S05]  /*0cb0*/  VIADD R17, R17, 0x10 ;  /* 0x0000001011117836 */ /* 0x000fca0000000000 */
[----:B------:R-:W-:Y:S02]  /*0cc0*/  ISETP.NE.AND P1, PT, R17, 0x20, PT ;  /* 0x000000201100780c */ /* 0x000fe40003f25270 */
[----:B------:R-:W-:Y:S02]  /*0cd0*/  @P5 LOP3.LUT R2, R2, R19, RZ, 0x3c, !PT ;  /* 0x0000001302025212 */ /* 0x000fe400078e3cff */
[----:B------:R-:W-:Y:S02]  /*0ce0*/  @P6 LOP3.LUT R4, R4, R21, RZ, 0x3c, !PT ;  /* 0x0000001504046212 */ /* 0x000fe400078e3cff */
[----:B------:R-:W-:Y:S02]  /*0cf0*/  @P6 LOP3.LUT R5, R5, R22, RZ, 0x3c, !PT ;  /* 0x0000001605056212 */ /* 0x000fe400078e3cff */
[----:B------:R-:W-:Y:S02]  /*0d00*/  @P6 LOP3.LUT R2, R2, R23, RZ, 0x3c, !PT ;  /* 0x0000001702026212 */ /* 0x000fe400078e3cff */
[----:B------:R-:W-:-:S02]  /*0d10*/  @P0 LOP3.LUT R4, R4, R25, RZ, 0x3c, !PT ;  /* 0x0000001904040212 */ /* 0x000fc400078e3cff */
[----:B------:R-:W-:Y:S02]  /*0d20*/  @P0 LOP3.LUT R2, R2, R27, RZ, 0x3c, !PT ;  /* 0x0000001b02020212 */ /* 0x000fe400078e3cff */
[----:B---3--:R-:W-:-:S04]  /*0d30*/  @P5 LOP3.LUT R3, R3, R20, RZ, 0x3c, !PT ;  /* 0x0000001403035212 */ /* 0x008fc800078e3cff */
[----:B--2---:R-:W-:Y:S02]  /*0d40*/  @P6 LOP3.LUT R3, R3, R18, RZ, 0x3c, !PT ;  /* 0x0000001203036212 */ /* 0x004fe400078e3cff */
[----:B----4-:R-:W-:Y:S02]  /*0d50*/  @P0 LOP3.LUT R5, R5, R24, RZ, 0x3c, !PT ;  /* 0x0000001805050212 */ /* 0x010fe400078e3cff */
[----:B------:R-:W-:Y:S01]  /*0d60*/  @P0 LOP3.LUT R3, R3, R26, RZ, 0x3c, !PT ;  /* 0x0000001a03030212 */ /* 0x000fe200078e3cff */
[----:B------:R-:W-:Y:S06]  /*0d70*/  @P1 BRA `(.L_x_23) ;  /* 0xfffffff400481947 */ /* 0x000fec000383ffff */
[----:B------:R-:W-:-:S05]  /*0d80*/  VIADD R15, R15, 0x1 ;  /* 0x000000010f0f7836 */ /* 0x000fca0000000000 */
[----:B------:R-:W-:-:S13]  /*0d90*/  ISETP.NE.AND P0, PT, R15, 0x5, PT ;  /* 0x000000050f00780c */ /* 0x000fda0003f05270 */
[----:B------:R-:W-:Y:S05]  /*0da0*/  @P0 BRA `(.L_x_24) ;  /* 0xfffffff400240947 */ /* 0x000fea000383ffff */
[----:B------:R-:W0:Y:S01]  /*0db0*/  LDC.64 R8, c[0x0][0x380] ;  /* 0x0000e000ff087b82 */ /* 0x000e220000000a00 */
[----:B------:R-:W-:Y:S01]  /*0dc0*/  VIADD R12, R12, 0x1 ;  /* 0x000000010c0c7836 */ /* 0x000fe20000000000 */
[----:B------:R-:W-:-:S04]  /*0dd0*/  LOP3.LUT R15, R0, 0x3, RZ, 0xc0, !PT ;  /* 0x00000003000f7812 */ /* 0x000fc800078ec0ff */
[----:B------:R-:W-:Y:S01]  /*0de0*/  ISETP.GE.U32.AND P0, PT, R12, R15, PT ;  /* 0x0000000f0c00720c */ /* 0x000fe20003f06070 */
[----:B0-----:R-:W-:-:S05]  /*0df0*/  IMAD.WIDE.U32 R8, R14, 0x30, R8 ;  /* 0x000000300e087825 */ /* 0x001fca00078e0008 */
[----:B------:R0:W-:Y:S04]  /*0e00*/  STG.E.64 desc[UR4][R8.64+0x8], R4 ;  /* 0x0000080408007986 */ /* 0x0001e8000c101b04 */
[----:B------:R0:W-:Y:S04]  /*0e10*/  STG.E.64 desc[UR4][R8.64+0x10], R2 ;  /* 0x0000100208007986 */ /* 0x0001e8000c101b04 */
[----:B------:R0:W-:Y:S01]  /*0e20*/  STG.E desc[UR4][R8.64+0x4], R13 ;  /* 0x0000040d08007986 */ /* 0x0001e2000c101904 */
[----:B------:R-:W-:Y:S05]  /*0e30*/  @!P0 BRA `(.L_x_25) ;  /* 0xfffffff000f08947 */ /* 0x000fea000383ffff */
.L_x_22:
[----:B------:R-:W-:Y:S05]  /*0e40*/  BSYNC.RECONVERGENT B1 ;  /* 0x0000000000017941 */ /* 0x000fea0003800200 */
.L_x_21:
[----:B------:R-:W-:Y:S01]  /*0e50*/  ISETP.GT.U32.AND P0, PT, R0, 0x3, PT ;  /* 0x000000030000780c */ /* 0x000fe20003f04070 */
[----:B------:R-:W-:Y:S01]  /*0e60*/  VIADD R10, R10, 0x1 ;  /* 0x000000010a0a7836 */ /* 0x000fe20000000000 */
[--C-:B------:R-:W-:Y:S02]  /*0e70*/  SHF.R.U64 R0, R0, 0x2, R11.reuse ;  /* 0x0000000200007819 */ /* 0x100fe4000000120b */
[----:B------:R-:W-:Y:S02]  /*0e80*/  ISETP.GT.U32.AND.EX P0, PT, R11, RZ, PT, P0 ;  /* 0x000000ff0b00720c */ /* 0x000fe40003f04100 */
[----:B------:R-:W-:-:S11]  /*0e90*/  SHF.R.U32.HI R11, RZ, 0x2, R11 ;  /* 0x00000002ff0b7819 */ /* 0x000fd6000001160b */
[----:B------:R-:W-:Y:S05]  /*0ea0*/  @P0 BRA `(.L_x_26) ;  /* 0xfffffff000b40947 */ /* 0x000fea000383ffff */
.L_x_20:
[----:B------:R-:W-:Y:S05]  /*0eb0*/  BSYNC.RECONVERGENT B0 ;  /* 0x0000000000007941 */ /* 0x000fea0003800200 */
.L_x_19:
[----:B0-----:R-:W0:Y:S01]  /*0ec0*/  S2R R5, SR_TID.X ;  /* 0x0000000000057919 */ /* 0x001e220000002100 */
[----:B------:R-:W0:Y:S02]  /*0ed0*/  LDC.64 R2, c[0x0][0x380] ;  /* 0x0000e000ff027b82 */ /* 0x000e240000000a00 */
[----:B0-----:R-:W-:-:S05]  /*0ee0*/  IMAD.WIDE.U32 R2, R5, 0x30, R2 ;  /* 0x0000003005027825 */ /* 0x001fca00078e0002 */
[----:B------:R-:W-:Y:S04]  /*0ef0*/  STG.E.64 desc[UR4][R2.64+0x18], RZ ;  /* 0x000018ff02007986 */ /* 0x000fe8000c101b04 */
[----:B------:R-:W-:Y:S04]  /*0f00*/  STG.E desc[UR4][R2.64+0x20], RZ ;  /* 0x000020ff02007986 */ /* 0x000fe8000c101904 */
[----:B------:R-:W-:Y:S01]  /*0f10*/  STG.E.64 desc[UR4][R2.64+0x28], RZ ;  /* 0x000028ff02007986 */ /* 0x000fe2000c101b04 */
[----:B------:R-:W-:Y:S05]  /*0f20*/  EXIT ;  /* 0x000000000000794d */ /* 0x000fea0003800000 */
.L_x_27:
        /* <DEDUP_REMOVED lines=13> */
.L_x_32:


//--------------------- .nv.global.init           --------------------------
	.section	.nv.global.init,"aw",@progbits
	.align	4
.nv.global.init:
	.type		mrg32k3aM1SubSeq,@object
	.size		mrg32k3aM1SubSeq,(mrg32k3aM2SubSeq - mrg32k3aM1SubSeq)
mrg32k3aM1SubSeq:
        /*0000*/ 	.byte	0x0b, 0xcc, 0xee, 0x04, 0x73, 0x29, 0x8b, 0x6f, 0xf6, 0x53, 0x03, 0xf6, 0x23, 0xf6, 0xea, 0xda
        /* <DEDUP_REMOVED lines=125> */
	.type		mrg32k3aM2SubSeq,@object
	.size		mrg32k3aM2SubSeq,(mrg32k3aM1 - mrg32k3aM2SubSeq)
mrg32k3aM2SubSeq:
        /* <DEDUP_REMOVED lines=126> */
	.type		mrg32k3aM1,@object
	.size		mrg32k3aM1,(mrg32k3aM1Seq - mrg32k3aM1)
mrg32k3aM1:
        /* <DEDUP_REMOVED lines=144> */
	.type		mrg32k3aM1Seq,@object
	.size		mrg32k3aM1Seq,(mrg32k3aM2 - mrg32k3aM1Seq)
mrg32k3aM1Seq:
        /* <DEDUP_REMOVED lines=144> */
	.type		mrg32k3aM2,@object
	.size		mrg32k3aM2,(mrg32k3aM2Seq - mrg32k3aM2)
mrg32k3aM2:
        /* <DEDUP_REMOVED lines=144> */
	.type		mrg32k3aM2Seq,@object
	.size		mrg32k3aM2Seq,(precalc_xorwow_matrix - mrg32k3aM2Seq)
mrg32k3aM2Seq:
        /* <DEDUP_REMOVED lines=144> */
	.type		precalc_xorwow_matrix,@object
	.size		precalc_xorwow_matrix,(precalc_xorwow_offset_matrix - precalc_xorwow_matrix)
precalc_xorwow_matrix:
        /* <DEDUP_REMOVED lines=6400> */
	.type		precalc_xorwow_offset_matrix,@object
	.size		precalc_xorwow_offset_matrix,($str$1 - precalc_xorwow_offset_matrix)
precalc_xorwow_offset_matrix:
        /* <DEDUP_REMOVED lines=6400> */
	.type		$str$1,@object
	.size		$str$1,($str - $str$1)
$str$1:
        /*353c0*/ 	.byte	0x5b, 0x25, 0x70, 0x5d, 0x3a, 0x20, 0x50, 0x72, 0x6f, 0x63, 0x65, 0x73, 0x73, 0x20, 0x25, 0x64
        /*353d0*/ 	.byte	0x20, 0x52, 0x75, 0x6e, 0x6e, 0x69, 0x6e, 0x67, 0x20, 0x53, 0x75, 0x63, 0x63, 0x65, 0x73, 0x73
        /*353e0*/ 	.byte	0x2e, 0x0a, 0x00
	.type		$str,@object
	.size		$str,(.L_9 - $str)
$str:
        /*353e3*/ 	.byte	0x5b, 0x25, 0x70, 0x5d, 0x3a, 0x20, 0x50, 0x72, 0x6f, 0x63, 0x65, 0x73, 0x73, 0x20, 0x25, 0x64
        /*353f3*/ 	.byte	0x20, 0x52, 0x75, 0x6e, 0x6e, 0x69, 0x6e, 0x67, 0x20, 0x46, 0x61, 0x69, 0x6c, 0x65, 0x64, 0x2c
        /*35403*/ 	.byte	0x64, 0x75, 0x65, 0x20, 0x74, 0x6f, 0x20, 0x73, 0x79, 0x73, 0x74, 0x65, 0x6d, 0x20, 0x72, 0x65
        /*35413*/ 	.byte	0x73, 0x6f, 0x75, 0x72, 0x63, 0x65, 0x20, 0x69, 0x73, 0x20, 0x6e, 0x6f, 0x74, 0x20, 0x65, 0x6e
        /*35423*/ 	.byte	0x6f, 0x75, 0x67, 0x68, 0x2e, 0x00
.L_9:


//--------------------- .nv.shared.reserved.0     --------------------------
	.section	.nv.shared.reserved.0,"aw",@nobits
	.weak		__nv_reservedSMEM_offset_0_alias
	.size		__nv_reservedSMEM_offset_0_alias, 0, 64
	.other		__nv_reservedSMEM_offset_0_alias,@"STO_CUDA_RESERVED_SHARED STV_DEFAULT"
__nv_reservedSMEM_offset_0_alias:
	.zero		0
	.zero		64


//--------------------- .nv.constant0._Z10ProcessRunPiP7Process --------------------------
	.section	.nv.constant0._Z10ProcessRunPiP7Process,"a",@progbits
	.sectionflags	@""
	.align	4
.nv.constant0._Z10ProcessRunPiP7Process:
	.zero		912


//--------------------- .nv.constant0._Z18LoadSystemResourcePiP7Process --------------------------
	.section	.nv.constant0._Z18LoadSystemResourcePiP7Process,"a",@progbits
	.sectionflags	@""
	.align	4
.nv.constant0._Z18LoadSystemResourcePiP7Process:
	.zero		912


//--------------------- .nv.constant0._Z11InitProcessP7ProcessP17curandStateXORWOW --------------------------
	.section	.nv.constant0._Z11InitProcessP7ProcessP17curandStateXORWOW,"a",@progbits
	.sectionflags	@""
	.align	4
.nv.constant0._Z11InitProcessP7ProcessP17curandStateXORWOW:
	.zero		912


//--------------------- .nv.constant0._Z13InitResouorcePiP17curandStateXORWOW --------------------------
	.section	.nv.constant0._Z13InitResouorcePiP17curandStateXORWOW,"a",@progbits
	.sectionflags	@""
	.align	4
.nv.constant0._Z13InitResouorcePiP17curandStateXORWOW:
	.zero		912


//--------------------- .nv.constant0._Z10initKernelP17curandStateXORWOWm --------------------------
	.section	.nv.constant0._Z10initKernelP17curandStateXORWOWm,"a",@progbits
	.sectionflags	@""
	.align	4
.nv.constant0._Z10initKernelP17curandStateXORWOWm:
	.zero		912


//--------------------- SYMBOLS --------------------------

	.type		.nv.reservedSmem.offset0,@object
	.size		.nv.reservedSmem.offset0,0x4
	.type		vprintf,@function
